//
// Generated by NVIDIA NVVM Compiler
//
// Compiler Build ID: CL-36424714
// Cuda compilation tools, release 13.0, V13.0.88
// Based on NVVM 20.0.0
//

.version 9.0
.target sm_100
.address_size 64

	// .globl	kama_batch_f32

.visible .entry kama_batch_f32(
	.param .u64 .ptr .align 1 kama_batch_f32_param_0,
	.param .u64 .ptr .align 1 kama_batch_f32_param_1,
	.param .u32 kama_batch_f32_param_2,
	.param .u32 kama_batch_f32_param_3,
	.param .u32 kama_batch_f32_param_4,
	.param .u64 .ptr .align 1 kama_batch_f32_param_5
)
.maxntid 32
{
	.reg .pred 	%p<43>;
	.reg .b32 	%r<106>;
	.reg .b32 	%f<48>;
	.reg .b64 	%rd<59>;
	.reg .b64 	%fd<215>;

	ld.param.u64 	%rd20, [kama_batch_f32_param_0];
	ld.param.u64 	%rd19, [kama_batch_f32_param_1];
	ld.param.u32 	%r49, [kama_batch_f32_param_2];
	ld.param.u32 	%r51, [kama_batch_f32_param_3];
	ld.param.u32 	%r103, [kama_batch_f32_param_4];
	ld.param.u64 	%rd21, [kama_batch_f32_param_5];
	cvta.to.global.u64 	%rd1, %rd21;
	cvta.to.global.u64 	%rd2, %rd20;
	mov.u32 	%r1, %ctaid.x;
	setp.ge.s32 	%p1, %r1, %r51;
	@%p1 bra 	$L__BB0_30;
	cvta.to.global.u64 	%rd22, %rd19;
	mul.wide.u32 	%rd23, %r1, 4;
	add.s64 	%rd24, %rd22, %rd23;
	ld.global.nc.u32 	%r2, [%rd24];
	mul.lo.s32 	%r3, %r49, %r1;
	setp.lt.s32 	%p2, %r2, 1;
	@%p2 bra 	$L__BB0_3;
	setp.gt.s32 	%p3, %r103, -1;
	setp.gt.s32 	%p4, %r49, %r103;
	and.pred  	%p5, %p3, %p4;
	sub.s32 	%r52, %r49, %r103;
	setp.lt.s32 	%p6, %r2, %r52;
	and.pred  	%p7, %p5, %p6;
	add.s32 	%r4, %r2, %r103;
	setp.lt.s32 	%p8, %r4, %r49;
	and.pred  	%p9, %p7, %p8;
	@%p9 bra 	$L__BB0_6;
$L__BB0_3:
	mov.u32 	%r91, %tid.x;
	setp.ge.s32 	%p41, %r91, %r49;
	@%p41 bra 	$L__BB0_30;
	mov.u32 	%r6, %ntid.x;
$L__BB0_5:
	add.s32 	%r89, %r91, %r3;
	mul.wide.s32 	%rd52, %r89, 4;
	add.s64 	%rd53, %rd1, %rd52;
	mov.b32 	%r90, 2147483647;
	st.global.u32 	[%rd53], %r90;
	add.s32 	%r91, %r91, %r6;
	setp.lt.s32 	%p42, %r91, %r49;
	@%p42 bra 	$L__BB0_5;
	bra.uni 	$L__BB0_30;
$L__BB0_6:
	mov.u32 	%r9, %tid.x;
	setp.ge.s32 	%p10, %r9, %r4;
	@%p10 bra 	$L__BB0_9;
	mov.u32 	%r10, %ntid.x;
	mov.u32 	%r92, %r9;
$L__BB0_8:
	add.s32 	%r53, %r92, %r3;
	mul.wide.s32 	%rd25, %r53, 4;
	add.s64 	%rd26, %rd1, %rd25;
	mov.b32 	%r54, 2147483647;
	st.global.u32 	[%rd26], %r54;
	add.s32 	%r92, %r92, %r10;
	setp.lt.s32 	%p11, %r92, %r4;
	@%p11 bra 	$L__BB0_8;
$L__BB0_9:
	add.s32 	%r95, %r103, %r9;
	setp.ge.u32 	%p12, %r9, %r2;
	mov.f64 	%fd202, 0d0000000000000000;
	@%p12 bra 	$L__BB0_21;
	add.s32 	%r55, %r95, 32;
	max.s32 	%r56, %r55, %r4;
	not.b32 	%r57, %r9;
	add.s32 	%r58, %r56, %r57;
	sub.s32 	%r14, %r58, %r103;
	shr.u32 	%r59, %r14, 5;
	add.s32 	%r15, %r59, 1;
	and.b32  	%r16, %r15, 7;
	setp.lt.u32 	%p13, %r14, 224;
	mov.f64 	%fd202, 0d0000000000000000;
	@%p13 bra 	$L__BB0_13;
	and.b32  	%r60, %r15, 268435448;
	neg.s32 	%r93, %r60;
	mul.wide.u32 	%rd27, %r95, 4;
	add.s64 	%rd28, %rd27, %rd2;
	add.s64 	%rd54, %rd28, 512;
	mov.f64 	%fd202, 0d0000000000000000;
$L__BB0_12:
	.pragma "nounroll";
	ld.global.nc.f32 	%f2, [%rd54+-512];
	cvt.f64.f32 	%fd40, %f2;
	ld.global.nc.f32 	%f3, [%rd54+-508];
	cvt.f64.f32 	%fd41, %f3;
	sub.f64 	%fd42, %fd41, %fd40;
	abs.f64 	%fd43, %fd42;
	add.f64 	%fd44, %fd202, %fd43;
	ld.global.nc.f32 	%f4, [%rd54+-384];
	cvt.f64.f32 	%fd45, %f4;
	ld.global.nc.f32 	%f5, [%rd54+-380];
	cvt.f64.f32 	%fd46, %f5;
	sub.f64 	%fd47, %fd46, %fd45;
	abs.f64 	%fd48, %fd47;
	add.f64 	%fd49, %fd44, %fd48;
	ld.global.nc.f32 	%f6, [%rd54+-256];
	cvt.f64.f32 	%fd50, %f6;
	ld.global.nc.f32 	%f7, [%rd54+-252];
	cvt.f64.f32 	%fd51, %f7;
	sub.f64 	%fd52, %fd51, %fd50;
	abs.f64 	%fd53, %fd52;
	add.f64 	%fd54, %fd49, %fd53;
	ld.global.nc.f32 	%f8, [%rd54+-128];
	cvt.f64.f32 	%fd55, %f8;
	ld.global.nc.f32 	%f9, [%rd54+-124];
	cvt.f64.f32 	%fd56, %f9;
	sub.f64 	%fd57, %fd56, %fd55;
	abs.f64 	%fd58, %fd57;
	add.f64 	%fd59, %fd54, %fd58;
	ld.global.nc.f32 	%f10, [%rd54];
	cvt.f64.f32 	%fd60, %f10;
	ld.global.nc.f32 	%f11, [%rd54+4];
	cvt.f64.f32 	%fd61, %f11;
	sub.f64 	%fd62, %fd61, %fd60;
	abs.f64 	%fd63, %fd62;
	add.f64 	%fd64, %fd59, %fd63;
	ld.global.nc.f32 	%f12, [%rd54+128];
	cvt.f64.f32 	%fd65, %f12;
	ld.global.nc.f32 	%f13, [%rd54+132];
	cvt.f64.f32 	%fd66, %f13;
	sub.f64 	%fd67, %fd66, %fd65;
	abs.f64 	%fd68, %fd67;
	add.f64 	%fd69, %fd64, %fd68;
	ld.global.nc.f32 	%f14, [%rd54+256];
	cvt.f64.f32 	%fd70, %f14;
	ld.global.nc.f32 	%f15, [%rd54+260];
	cvt.f64.f32 	%fd71, %f15;
	sub.f64 	%fd72, %fd71, %fd70;
	abs.f64 	%fd73, %fd72;
	add.f64 	%fd74, %fd69, %fd73;
	ld.global.nc.f32 	%f16, [%rd54+384];
	cvt.f64.f32 	%fd75, %f16;
	ld.global.nc.f32 	%f17, [%rd54+388];
	cvt.f64.f32 	%fd76, %f17;
	sub.f64 	%fd77, %fd76, %fd75;
	abs.f64 	%fd78, %fd77;
	add.f64 	%fd202, %fd74, %fd78;
	add.s32 	%r95, %r95, 256;
	add.s32 	%r93, %r93, 8;
	add.s64 	%rd54, %rd54, 1024;
	setp.ne.s32 	%p14, %r93, 0;
	@%p14 bra 	$L__BB0_12;
$L__BB0_13:
	setp.eq.s32 	%p15, %r16, 0;
	@%p15 bra 	$L__BB0_21;
	setp.lt.u32 	%p16, %r16, 4;
	@%p16 bra 	$L__BB0_16;
	mul.wide.u32 	%rd29, %r95, 4;
	add.s64 	%rd30, %rd2, %rd29;
	ld.global.nc.f32 	%f18, [%rd30];
	cvt.f64.f32 	%fd80, %f18;
	ld.global.nc.f32 	%f19, [%rd30+4];
	cvt.f64.f32 	%fd81, %f19;
	sub.f64 	%fd82, %fd81, %fd80;
	abs.f64 	%fd83, %fd82;
	add.f64 	%fd84, %fd202, %fd83;
	ld.global.nc.f32 	%f20, [%rd30+128];
	cvt.f64.f32 	%fd85, %f20;
	ld.global.nc.f32 	%f21, [%rd30+132];
	cvt.f64.f32 	%fd86, %f21;
	sub.f64 	%fd87, %fd86, %fd85;
	abs.f64 	%fd88, %fd87;
	add.f64 	%fd89, %fd84, %fd88;
	ld.global.nc.f32 	%f22, [%rd30+256];
	cvt.f64.f32 	%fd90, %f22;
	ld.global.nc.f32 	%f23, [%rd30+260];
	cvt.f64.f32 	%fd91, %f23;
	sub.f64 	%fd92, %fd91, %fd90;
	abs.f64 	%fd93, %fd92;
	add.f64 	%fd94, %fd89, %fd93;
	ld.global.nc.f32 	%f24, [%rd30+384];
	cvt.f64.f32 	%fd95, %f24;
	ld.global.nc.f32 	%f25, [%rd30+388];
	cvt.f64.f32 	%fd96, %f25;
	sub.f64 	%fd97, %fd96, %fd95;
	abs.f64 	%fd98, %fd97;
	add.f64 	%fd202, %fd94, %fd98;
	add.s32 	%r95, %r95, 128;
$L__BB0_16:
	and.b32  	%r61, %r15, 3;
	setp.eq.s32 	%p17, %r61, 0;
	@%p17 bra 	$L__BB0_21;
	setp.eq.s32 	%p18, %r61, 1;
	@%p18 bra 	$L__BB0_19;
	mul.wide.u32 	%rd31, %r95, 4;
	add.s64 	%rd32, %rd2, %rd31;
	ld.global.nc.f32 	%f26, [%rd32];
	cvt.f64.f32 	%fd100, %f26;
	ld.global.nc.f32 	%f27, [%rd32+4];
	cvt.f64.f32 	%fd101, %f27;
	sub.f64 	%fd102, %fd101, %fd100;
	abs.f64 	%fd103, %fd102;
	add.f64 	%fd104, %fd202, %fd103;
	ld.global.nc.f32 	%f28, [%rd32+128];
	cvt.f64.f32 	%fd105, %f28;
	ld.global.nc.f32 	%f29, [%rd32+132];
	cvt.f64.f32 	%fd106, %f29;
	sub.f64 	%fd107, %fd106, %fd105;
	abs.f64 	%fd108, %fd107;
	add.f64 	%fd202, %fd104, %fd108;
	add.s32 	%r95, %r95, 64;
$L__BB0_19:
	and.b32  	%r62, %r14, 32;
	setp.ne.s32 	%p19, %r62, 0;
	@%p19 bra 	$L__BB0_21;
	mul.wide.u32 	%rd33, %r95, 4;
	add.s64 	%rd34, %rd2, %rd33;
	ld.global.nc.f32 	%f30, [%rd34];
	cvt.f64.f32 	%fd109, %f30;
	ld.global.nc.f32 	%f31, [%rd34+4];
	cvt.f64.f32 	%fd110, %f31;
	sub.f64 	%fd111, %fd110, %fd109;
	abs.f64 	%fd112, %fd111;
	add.f64 	%fd202, %fd202, %fd112;
$L__BB0_21:
	// begin inline asm
	activemask.b32 %r63;
	// end inline asm
	// begin inline asm
	mov.b64 {%r64,%r65}, %fd202;
	// end inline asm
	shfl.sync.down.b32	%r67|%p20, %r65, 16, 31, %r63;
	shfl.sync.down.b32	%r66|%p21, %r64, 16, 31, %r63;
	// begin inline asm
	mov.b64 %fd114, {%r66,%r67};
	// end inline asm
	add.f64 	%fd115, %fd202, %fd114;
	// begin inline asm
	mov.b64 {%r68,%r69}, %fd115;
	// end inline asm
	shfl.sync.down.b32	%r71|%p22, %r69, 8, 31, %r63;
	shfl.sync.down.b32	%r70|%p23, %r68, 8, 31, %r63;
	// begin inline asm
	mov.b64 %fd116, {%r70,%r71};
	// end inline asm
	add.f64 	%fd117, %fd115, %fd116;
	// begin inline asm
	mov.b64 {%r72,%r73}, %fd117;
	// end inline asm
	shfl.sync.down.b32	%r75|%p24, %r73, 4, 31, %r63;
	shfl.sync.down.b32	%r74|%p25, %r72, 4, 31, %r63;
	// begin inline asm
	mov.b64 %fd118, {%r74,%r75};
	// end inline asm
	add.f64 	%fd119, %fd117, %fd118;
	// begin inline asm
	mov.b64 {%r76,%r77}, %fd119;
	// end inline asm
	shfl.sync.down.b32	%r79|%p26, %r77, 2, 31, %r63;
	shfl.sync.down.b32	%r78|%p27, %r76, 2, 31, %r63;
	// begin inline asm
	mov.b64 %fd120, {%r78,%r79};
	// end inline asm
	add.f64 	%fd121, %fd119, %fd120;
	// begin inline asm
	mov.b64 {%r80,%r81}, %fd121;
	// end inline asm
	shfl.sync.down.b32	%r83|%p28, %r81, 1, 31, %r63;
	shfl.sync.down.b32	%r82|%p29, %r80, 1, 31, %r63;
	// begin inline asm
	mov.b64 %fd122, {%r82,%r83};
	// end inline asm
	add.f64 	%fd206, %fd121, %fd122;
	setp.ne.s32 	%p30, %r9, 0;
	@%p30 bra 	$L__BB0_30;
	mul.wide.u32 	%rd35, %r4, 4;
	add.s64 	%rd36, %rd2, %rd35;
	ld.global.nc.f32 	%f1, [%rd36];
	add.s32 	%r27, %r4, %r3;
	mul.wide.s32 	%rd37, %r27, 4;
	add.s64 	%rd38, %rd1, %rd37;
	st.global.f32 	[%rd38], %f1;
	add.s32 	%r105, %r4, 1;
	setp.ge.s32 	%p31, %r105, %r49;
	@%p31 bra 	$L__BB0_30;
	mul.wide.u32 	%rd39, %r103, 4;
	add.s64 	%rd40, %rd2, %rd39;
	ld.global.nc.f32 	%f32, [%rd40];
	cvt.f64.f32 	%fd203, %f32;
	cvt.f64.f32 	%fd204, %f1;
	not.b32 	%r84, %r2;
	add.s32 	%r85, %r49, %r84;
	sub.s32 	%r86, %r85, %r103;
	and.b32  	%r29, %r86, 3;
	setp.eq.s32 	%p32, %r29, 0;
	mov.f64 	%fd213, %fd204;
	@%p32 bra 	$L__BB0_27;
	add.s32 	%r100, %r27, 1;
	mul.wide.u32 	%rd41, %r105, 4;
	add.s64 	%rd56, %rd2, %rd41;
	add.s64 	%rd43, %rd39, %rd2;
	add.s64 	%rd55, %rd43, 4;
	add.s32 	%r99, %r103, 1;
	neg.s32 	%r98, %r29;
	mov.u32 	%r101, %r4;
	mov.f64 	%fd205, %fd204;
$L__BB0_25:
	.pragma "nounroll";
	mov.u32 	%r103, %r99;
	mul.wide.s32 	%rd44, %r100, 4;
	add.s64 	%rd45, %rd1, %rd44;
	ld.global.nc.f32 	%f33, [%rd56];
	cvt.f64.f32 	%fd213, %f33;
	ld.global.nc.f32 	%f34, [%rd55];
	cvt.f64.f32 	%fd21, %f34;
	sub.f64 	%fd123, %fd213, %fd205;
	abs.f64 	%fd124, %fd123;
	sub.f64 	%fd125, %fd21, %fd203;
	abs.f64 	%fd126, %fd125;
	sub.f64 	%fd127, %fd124, %fd126;
	add.f64 	%fd206, %fd206, %fd127;
	sub.f64 	%fd128, %fd213, %fd21;
	abs.f64 	%fd129, %fd128;
	setp.eq.f64 	%p33, %fd206, 0d0000000000000000;
	div.rn.f64 	%fd130, %fd129, %fd206;
	fma.rn.f64 	%fd131, %fd130, 0d3FE344D1344D1344, 0d3FB0842108421084;
	selp.f64 	%fd132, 0d3FB0842108421084, %fd131, %p33;
	mul.f64 	%fd133, %fd132, %fd132;
	sub.f64 	%fd134, %fd213, %fd204;
	fma.rn.f64 	%fd204, %fd134, %fd133, %fd204;
	cvt.rn.f32.f64 	%f35, %fd204;
	st.global.f32 	[%rd45], %f35;
	add.s32 	%r101, %r101, 1;
	add.s32 	%r100, %r100, 1;
	add.s64 	%rd56, %rd56, 4;
	add.s64 	%rd55, %rd55, 4;
	add.s32 	%r99, %r103, 1;
	add.s32 	%r98, %r98, 1;
	setp.ne.s32 	%p34, %r98, 0;
	mov.f64 	%fd203, %fd21;
	mov.f64 	%fd205, %fd213;
	@%p34 bra 	$L__BB0_25;
	add.s32 	%r105, %r101, 1;
	mov.f64 	%fd203, %fd21;
$L__BB0_27:
	sub.s32 	%r87, %r49, %r4;
	add.s32 	%r88, %r87, -2;
	setp.lt.u32 	%p35, %r88, 3;
	@%p35 bra 	$L__BB0_30;
	mul.wide.u32 	%rd46, %r103, 4;
	add.s64 	%rd47, %rd46, %rd2;
	add.s64 	%rd58, %rd47, 8;
	add.s64 	%rd13, %rd1, 8;
	add.s32 	%r104, %r105, %r3;
	mul.wide.u32 	%rd48, %r105, 4;
	add.s64 	%rd49, %rd48, %rd2;
	add.s64 	%rd57, %rd49, 8;
$L__BB0_29:
	mul.wide.s32 	%rd50, %r104, 4;
	add.s64 	%rd51, %rd13, %rd50;
	ld.global.nc.f32 	%f36, [%rd57+-8];
	cvt.f64.f32 	%fd135, %f36;
	ld.global.nc.f32 	%f37, [%rd58+-4];
	cvt.f64.f32 	%fd136, %f37;
	sub.f64 	%fd137, %fd135, %fd213;
	abs.f64 	%fd138, %fd137;
	sub.f64 	%fd139, %fd136, %fd203;
	abs.f64 	%fd140, %fd139;
	sub.f64 	%fd141, %fd138, %fd140;
	add.f64 	%fd142, %fd206, %fd141;
	sub.f64 	%fd143, %fd135, %fd136;
	abs.f64 	%fd144, %fd143;
	setp.eq.f64 	%p36, %fd142, 0d0000000000000000;
	div.rn.f64 	%fd145, %fd144, %fd142;
	fma.rn.f64 	%fd146, %fd145, 0d3FE344D1344D1344, 0d3FB0842108421084;
	selp.f64 	%fd147, 0d3FB0842108421084, %fd146, %p36;
	mul.f64 	%fd148, %fd147, %fd147;
	sub.f64 	%fd149, %fd135, %fd204;
	fma.rn.f64 	%fd150, %fd149, %fd148, %fd204;
	cvt.rn.f32.f64 	%f38, %fd150;
	st.global.f32 	[%rd51+-8], %f38;
	ld.global.nc.f32 	%f39, [%rd57+-4];
	cvt.f64.f32 	%fd151, %f39;
	ld.global.nc.f32 	%f40, [%rd58];
	cvt.f64.f32 	%fd152, %f40;
	sub.f64 	%fd153, %fd151, %fd135;
	abs.f64 	%fd154, %fd153;
	sub.f64 	%fd155, %fd152, %fd136;
	abs.f64 	%fd156, %fd155;
	sub.f64 	%fd157, %fd154, %fd156;
	add.f64 	%fd158, %fd142, %fd157;
	sub.f64 	%fd159, %fd151, %fd152;
	abs.f64 	%fd160, %fd159;
	setp.eq.f64 	%p37, %fd158, 0d0000000000000000;
	div.rn.f64 	%fd161, %fd160, %fd158;
	fma.rn.f64 	%fd162, %fd161, 0d3FE344D1344D1344, 0d3FB0842108421084;
	selp.f64 	%fd163, 0d3FB0842108421084, %fd162, %p37;
	mul.f64 	%fd164, %fd163, %fd163;
	sub.f64 	%fd165, %fd151, %fd150;
	fma.rn.f64 	%fd166, %fd165, %fd164, %fd150;
	cvt.rn.f32.f64 	%f41, %fd166;
	st.global.f32 	[%rd51+-4], %f41;
	ld.global.nc.f32 	%f42, [%rd57];
	cvt.f64.f32 	%fd167, %f42;
	ld.global.nc.f32 	%f43, [%rd58+4];
	cvt.f64.f32 	%fd168, %f43;
	sub.f64 	%fd169, %fd167, %fd151;
	abs.f64 	%fd170, %fd169;
	sub.f64 	%fd171, %fd168, %fd152;
	abs.f64 	%fd172, %fd171;
	sub.f64 	%fd173, %fd170, %fd172;
	add.f64 	%fd174, %fd158, %fd173;
	sub.f64 	%fd175, %fd167, %fd168;
	abs.f64 	%fd176, %fd175;
	setp.eq.f64 	%p38, %fd174, 0d0000000000000000;
	div.rn.f64 	%fd177, %fd176, %fd174;
	fma.rn.f64 	%fd178, %fd177, 0d3FE344D1344D1344, 0d3FB0842108421084;
	selp.f64 	%fd179, 0d3FB0842108421084, %fd178, %p38;
	mul.f64 	%fd180, %fd179, %fd179;
	sub.f64 	%fd181, %fd167, %fd166;
	fma.rn.f64 	%fd182, %fd181, %fd180, %fd166;
	cvt.rn.f32.f64 	%f44, %fd182;
	st.global.f32 	[%rd51], %f44;
	ld.global.nc.f32 	%f45, [%rd57+4];
	cvt.f64.f32 	%fd213, %f45;
	ld.global.nc.f32 	%f46, [%rd58+8];
	cvt.f64.f32 	%fd203, %f46;
	sub.f64 	%fd183, %fd213, %fd167;
	abs.f64 	%fd184, %fd183;
	sub.f64 	%fd185, %fd203, %fd168;
	abs.f64 	%fd186, %fd185;
	sub.f64 	%fd187, %fd184, %fd186;
	add.f64 	%fd206, %fd174, %fd187;
	sub.f64 	%fd188, %fd213, %fd203;
	abs.f64 	%fd189, %fd188;
	setp.eq.f64 	%p39, %fd206, 0d0000000000000000;
	div.rn.f64 	%fd190, %fd189, %fd206;
	fma.rn.f64 	%fd191, %fd190, 0d3FE344D1344D1344, 0d3FB0842108421084;
	selp.f64 	%fd192, 0d3FB0842108421084, %fd191, %p39;
	mul.f64 	%fd193, %fd192, %fd192;
	sub.f64 	%fd194, %fd213, %fd182;
	fma.rn.f64 	%fd204, %fd194, %fd193, %fd182;
	cvt.rn.f32.f64 	%f47, %fd204;
	st.global.f32 	[%rd51+4], %f47;
	add.s32 	%r105, %r105, 4;
	add.s64 	%rd58, %rd58, 16;
	add.s32 	%r104, %r104, 4;
	add.s64 	%rd57, %rd57, 16;
	setp.lt.s32 	%p40, %r105, %r49;
	@%p40 bra 	$L__BB0_29;
$L__BB0_30:
	ret;

}
	// .globl	kama_batch_prefix_f32
.visible .entry kama_batch_prefix_f32(
	.param .u64 .ptr .align 1 kama_batch_prefix_f32_param_0,
	.param .u64 .ptr .align 1 kama_batch_prefix_f32_param_1,
	.param .u64 .ptr .align 1 kama_batch_prefix_f32_param_2,
	.param .u32 kama_batch_prefix_f32_param_3,
	.param .u32 kama_batch_prefix_f32_param_4,
	.param .u32 kama_batch_prefix_f32_param_5,
	.param .u64 .ptr .align 1 kama_batch_prefix_f32_param_6
)
.maxntid 32
{
	.reg .pred 	%p<29>;
	.reg .b32 	%r<64>;
	.reg .b32 	%f<21>;
	.reg .b64 	%rd<41>;
	.reg .b64 	%fd<108>;

	ld.param.u64 	%rd9, [kama_batch_prefix_f32_param_0];
	ld.param.u64 	%rd7, [kama_batch_prefix_f32_param_1];
	ld.param.u64 	%rd8, [kama_batch_prefix_f32_param_2];
	ld.param.u32 	%r40, [kama_batch_prefix_f32_param_3];
	ld.param.u32 	%r42, [kama_batch_prefix_f32_param_4];
	ld.param.u32 	%r60, [kama_batch_prefix_f32_param_5];
	ld.param.u64 	%rd10, [kama_batch_prefix_f32_param_6];
	cvta.to.global.u64 	%rd1, %rd10;
	cvta.to.global.u64 	%rd2, %rd9;
	mov.u32 	%r1, %ctaid.x;
	setp.ge.s32 	%p3, %r1, %r42;
	@%p3 bra 	$L__BB1_20;
	cvta.to.global.u64 	%rd11, %rd8;
	mul.wide.u32 	%rd12, %r1, 4;
	add.s64 	%rd13, %rd11, %rd12;
	ld.global.nc.u32 	%r2, [%rd13];
	mul.lo.s32 	%r3, %r40, %r1;
	add.s32 	%r4, %r2, %r60;
	setp.lt.s32 	%p5, %r2, 1;
	mov.pred 	%p28, -1;
	@%p5 bra 	$L__BB1_4;
	setp.lt.s32 	%p7, %r60, 0;
	setp.le.s32 	%p8, %r40, %r60;
	or.pred  	%p9, %p7, %p8;
	@%p9 bra 	$L__BB1_4;
	sub.s32 	%r43, %r40, %r60;
	setp.ge.s32 	%p28, %r2, %r43;
$L__BB1_4:
	setp.lt.s32 	%p10, %r4, %r40;
	not.pred 	%p11, %p28;
	and.pred  	%p12, %p11, %p10;
	@%p12 bra 	$L__BB1_8;
	mov.u32 	%r52, %tid.x;
	setp.ge.s32 	%p26, %r52, %r40;
	@%p26 bra 	$L__BB1_20;
	mov.u32 	%r6, %ntid.x;
$L__BB1_7:
	add.s32 	%r50, %r52, %r3;
	mul.wide.s32 	%rd39, %r50, 4;
	add.s64 	%rd40, %rd1, %rd39;
	mov.b32 	%r51, 2147483647;
	st.global.u32 	[%rd40], %r51;
	add.s32 	%r52, %r52, %r6;
	setp.lt.s32 	%p27, %r52, %r40;
	@%p27 bra 	$L__BB1_7;
	bra.uni 	$L__BB1_20;
$L__BB1_8:
	mov.u32 	%r9, %tid.x;
	setp.ge.s32 	%p13, %r9, %r4;
	@%p13 bra 	$L__BB1_11;
	mov.u32 	%r10, %ntid.x;
	mov.u32 	%r53, %r9;
$L__BB1_10:
	add.s32 	%r44, %r53, %r3;
	mul.wide.s32 	%rd14, %r44, 4;
	add.s64 	%rd15, %rd1, %rd14;
	mov.b32 	%r45, 2147483647;
	st.global.u32 	[%rd15], %r45;
	add.s32 	%r53, %r53, %r10;
	setp.lt.s32 	%p14, %r53, %r4;
	@%p14 bra 	$L__BB1_10;
$L__BB1_11:
	setp.ne.s32 	%p15, %r9, 0;
	@%p15 bra 	$L__BB1_20;
	cvta.to.global.u64 	%rd16, %rd7;
	mul.wide.s32 	%rd17, %r4, 4;
	add.s64 	%rd18, %rd16, %rd17;
	ld.global.nc.f32 	%f3, [%rd18];
	cvt.s64.s32 	%rd3, %r60;
	mul.wide.s32 	%rd19, %r60, 4;
	add.s64 	%rd20, %rd16, %rd19;
	ld.global.nc.f32 	%f4, [%rd20];
	sub.f32 	%f1, %f3, %f4;
	add.s64 	%rd21, %rd2, %rd17;
	ld.global.nc.f32 	%f2, [%rd21];
	add.s32 	%r13, %r4, %r3;
	mul.wide.s32 	%rd22, %r13, 4;
	add.s64 	%rd23, %rd1, %rd22;
	st.global.f32 	[%rd23], %f2;
	add.s32 	%r58, %r4, 1;
	setp.ge.s32 	%p16, %r58, %r40;
	@%p16 bra 	$L__BB1_20;
	shl.b64 	%rd24, %rd3, 2;
	add.s64 	%rd25, %rd2, %rd24;
	ld.global.nc.f32 	%f5, [%rd25];
	cvt.f64.f32 	%fd96, %f5;
	cvt.f64.f32 	%fd97, %f2;
	cvt.f64.f32 	%fd99, %f1;
	not.b32 	%r15, %r2;
	add.s32 	%r46, %r40, %r15;
	sub.s32 	%r47, %r46, %r60;
	and.b32  	%r16, %r47, 3;
	setp.eq.s32 	%p17, %r16, 0;
	mov.f64 	%fd106, %fd97;
	@%p17 bra 	$L__BB1_17;
	add.s32 	%r56, %r13, 1;
	mul.wide.s32 	%rd26, %r15, 4;
	add.s64 	%rd27, %rd26, %rd2;
	add.s64 	%rd4, %rd27, 4;
	add.s32 	%r55, %r60, 1;
	neg.s32 	%r54, %r16;
	mov.u32 	%r57, %r4;
	mov.f64 	%fd98, %fd97;
$L__BB1_15:
	.pragma "nounroll";
	mov.u32 	%r60, %r55;
	mul.wide.s32 	%rd28, %r56, 4;
	add.s64 	%rd29, %rd1, %rd28;
	mul.wide.s32 	%rd30, %r58, 4;
	add.s64 	%rd31, %rd4, %rd30;
	add.s64 	%rd32, %rd2, %rd30;
	ld.global.nc.f32 	%f6, [%rd32];
	cvt.f64.f32 	%fd106, %f6;
	ld.global.nc.f32 	%f7, [%rd31];
	cvt.f64.f32 	%fd9, %f7;
	sub.f64 	%fd24, %fd106, %fd98;
	abs.f64 	%fd25, %fd24;
	sub.f64 	%fd26, %fd9, %fd96;
	abs.f64 	%fd27, %fd26;
	sub.f64 	%fd28, %fd25, %fd27;
	add.f64 	%fd99, %fd99, %fd28;
	sub.f64 	%fd29, %fd106, %fd9;
	abs.f64 	%fd30, %fd29;
	setp.eq.f64 	%p18, %fd99, 0d0000000000000000;
	div.rn.f64 	%fd31, %fd30, %fd99;
	fma.rn.f64 	%fd32, %fd31, 0d3FE344D1344D1344, 0d3FB0842108421084;
	selp.f64 	%fd33, 0d3FB0842108421084, %fd32, %p18;
	mul.f64 	%fd34, %fd33, %fd33;
	sub.f64 	%fd35, %fd106, %fd97;
	fma.rn.f64 	%fd97, %fd35, %fd34, %fd97;
	cvt.rn.f32.f64 	%f8, %fd97;
	st.global.f32 	[%rd29], %f8;
	add.s32 	%r58, %r58, 1;
	add.s32 	%r57, %r57, 1;
	add.s32 	%r56, %r56, 1;
	add.s32 	%r55, %r60, 1;
	add.s32 	%r54, %r54, 1;
	setp.ne.s32 	%p19, %r54, 0;
	mov.f64 	%fd96, %fd9;
	mov.f64 	%fd98, %fd106;
	@%p19 bra 	$L__BB1_15;
	add.s32 	%r58, %r57, 1;
	mov.f64 	%fd96, %fd9;
$L__BB1_17:
	sub.s32 	%r48, %r40, %r4;
	add.s32 	%r49, %r48, -2;
	setp.lt.u32 	%p20, %r49, 3;
	@%p20 bra 	$L__BB1_20;
	add.s64 	%rd5, %rd2, 8;
	add.s64 	%rd6, %rd1, 8;
	add.s32 	%r61, %r58, %r3;
$L__BB1_19:
	mul.wide.s32 	%rd33, %r60, 4;
	add.s64 	%rd34, %rd5, %rd33;
	mul.wide.s32 	%rd35, %r58, 4;
	add.s64 	%rd36, %rd5, %rd35;
	mul.wide.s32 	%rd37, %r61, 4;
	add.s64 	%rd38, %rd6, %rd37;
	ld.global.nc.f32 	%f9, [%rd36+-8];
	cvt.f64.f32 	%fd36, %f9;
	ld.global.nc.f32 	%f10, [%rd34+-4];
	cvt.f64.f32 	%fd37, %f10;
	sub.f64 	%fd38, %fd36, %fd106;
	abs.f64 	%fd39, %fd38;
	sub.f64 	%fd40, %fd37, %fd96;
	abs.f64 	%fd41, %fd40;
	sub.f64 	%fd42, %fd39, %fd41;
	add.f64 	%fd43, %fd99, %fd42;
	sub.f64 	%fd44, %fd36, %fd37;
	abs.f64 	%fd45, %fd44;
	setp.eq.f64 	%p21, %fd43, 0d0000000000000000;
	div.rn.f64 	%fd46, %fd45, %fd43;
	fma.rn.f64 	%fd47, %fd46, 0d3FE344D1344D1344, 0d3FB0842108421084;
	selp.f64 	%fd48, 0d3FB0842108421084, %fd47, %p21;
	mul.f64 	%fd49, %fd48, %fd48;
	sub.f64 	%fd50, %fd36, %fd97;
	fma.rn.f64 	%fd51, %fd50, %fd49, %fd97;
	cvt.rn.f32.f64 	%f11, %fd51;
	st.global.f32 	[%rd38+-8], %f11;
	ld.global.nc.f32 	%f12, [%rd36+-4];
	cvt.f64.f32 	%fd52, %f12;
	ld.global.nc.f32 	%f13, [%rd34];
	cvt.f64.f32 	%fd53, %f13;
	sub.f64 	%fd54, %fd52, %fd36;
	abs.f64 	%fd55, %fd54;
	sub.f64 	%fd56, %fd53, %fd37;
	abs.f64 	%fd57, %fd56;
	sub.f64 	%fd58, %fd55, %fd57;
	add.f64 	%fd59, %fd43, %fd58;
	sub.f64 	%fd60, %fd52, %fd53;
	abs.f64 	%fd61, %fd60;
	setp.eq.f64 	%p22, %fd59, 0d0000000000000000;
	div.rn.f64 	%fd62, %fd61, %fd59;
	fma.rn.f64 	%fd63, %fd62, 0d3FE344D1344D1344, 0d3FB0842108421084;
	selp.f64 	%fd64, 0d3FB0842108421084, %fd63, %p22;
	mul.f64 	%fd65, %fd64, %fd64;
	sub.f64 	%fd66, %fd52, %fd51;
	fma.rn.f64 	%fd67, %fd66, %fd65, %fd51;
	cvt.rn.f32.f64 	%f14, %fd67;
	st.global.f32 	[%rd38+-4], %f14;
	ld.global.nc.f32 	%f15, [%rd36];
	cvt.f64.f32 	%fd68, %f15;
	ld.global.nc.f32 	%f16, [%rd34+4];
	cvt.f64.f32 	%fd69, %f16;
	sub.f64 	%fd70, %fd68, %fd52;
	abs.f64 	%fd71, %fd70;
	sub.f64 	%fd72, %fd69, %fd53;
	abs.f64 	%fd73, %fd72;
	sub.f64 	%fd74, %fd71, %fd73;
	add.f64 	%fd75, %fd59, %fd74;
	sub.f64 	%fd76, %fd68, %fd69;
	abs.f64 	%fd77, %fd76;
	setp.eq.f64 	%p23, %fd75, 0d0000000000000000;
	div.rn.f64 	%fd78, %fd77, %fd75;
	fma.rn.f64 	%fd79, %fd78, 0d3FE344D1344D1344, 0d3FB0842108421084;
	selp.f64 	%fd80, 0d3FB0842108421084, %fd79, %p23;
	mul.f64 	%fd81, %fd80, %fd80;
	sub.f64 	%fd82, %fd68, %fd67;
	fma.rn.f64 	%fd83, %fd82, %fd81, %fd67;
	cvt.rn.f32.f64 	%f17, %fd83;
	st.global.f32 	[%rd38], %f17;
	ld.global.nc.f32 	%f18, [%rd36+4];
	cvt.f64.f32 	%fd106, %f18;
	add.s32 	%r60, %r60, 4;
	ld.global.nc.f32 	%f19, [%rd34+8];
	cvt.f64.f32 	%fd96, %f19;
	sub.f64 	%fd84, %fd106, %fd68;
	abs.f64 	%fd85, %fd84;
	sub.f64 	%fd86, %fd96, %fd69;
	abs.f64 	%fd87, %fd86;
	sub.f64 	%fd88, %fd85, %fd87;
	add.f64 	%fd99, %fd75, %fd88;
	sub.f64 	%fd89, %fd106, %fd96;
	abs.f64 	%fd90, %fd89;
	setp.eq.f64 	%p24, %fd99, 0d0000000000000000;
	div.rn.f64 	%fd91, %fd90, %fd99;
	fma.rn.f64 	%fd92, %fd91, 0d3FE344D1344D1344, 0d3FB0842108421084;
	selp.f64 	%fd93, 0d3FB0842108421084, %fd92, %p24;
	mul.f64 	%fd94, %fd93, %fd93;
	sub.f64 	%fd95, %fd106, %fd83;
	fma.rn.f64 	%fd97, %fd95, %fd94, %fd83;
	cvt.rn.f32.f64 	%f20, %fd97;
	st.global.f32 	[%rd38+4], %f20;
	add.s32 	%r58, %r58, 4;
	add.s32 	%r61, %r61, 4;
	setp.lt.s32 	%p25, %r58, %r40;
	@%p25 bra 	$L__BB1_19;
$L__BB1_20:
	ret;

}
	// .globl	kama_many_series_one_param_time_major_f32
.visible .entry kama_many_series_one_param_time_major_f32(
	.param .u64 .ptr .align 1 kama_many_series_one_param_time_major_f32_param_0,
	.param .u32 kama_many_series_one_param_time_major_f32_param_1,
	.param .u32 kama_many_series_one_param_time_major_f32_param_2,
	.param .u32 kama_many_series_one_param_time_major_f32_param_3,
	.param .u64 .ptr .align 1 kama_many_series_one_param_time_major_f32_param_4,
	.param .u64 .ptr .align 1 kama_many_series_one_param_time_major_f32_param_5
)
.maxntid 32
{
	.reg .pred 	%p<47>;
	.reg .b32 	%r<174>;
	.reg .b32 	%f<48>;
	.reg .b64 	%rd<87>;
	.reg .b64 	%fd<215>;

	ld.param.u64 	%rd4, [kama_many_series_one_param_time_major_f32_param_0];
	ld.param.u32 	%r80, [kama_many_series_one_param_time_major_f32_param_1];
	ld.param.u32 	%r81, [kama_many_series_one_param_time_major_f32_param_2];
	ld.param.u32 	%r82, [kama_many_series_one_param_time_major_f32_param_3];
	ld.param.u64 	%rd3, [kama_many_series_one_param_time_major_f32_param_4];
	ld.param.u64 	%rd5, [kama_many_series_one_param_time_major_f32_param_5];
	cvta.to.global.u64 	%rd1, %rd5;
	cvta.to.global.u64 	%rd2, %rd4;
	mov.u32 	%r1, %ctaid.x;
	setp.ge.s32 	%p3, %r1, %r81;
	@%p3 bra 	$L__BB2_32;
	cvta.to.global.u64 	%rd6, %rd3;
	mul.wide.u32 	%rd7, %r1, 4;
	add.s64 	%rd8, %rd6, %rd7;
	ld.global.nc.u32 	%r170, [%rd8];
	setp.lt.s32 	%p5, %r80, 1;
	mov.pred 	%p46, -1;
	@%p5 bra 	$L__BB2_4;
	setp.lt.s32 	%p7, %r170, 0;
	setp.le.s32 	%p8, %r82, %r170;
	or.pred  	%p9, %p7, %p8;
	@%p9 bra 	$L__BB2_4;
	sub.s32 	%r83, %r82, %r170;
	setp.ge.s32 	%p46, %r80, %r83;
$L__BB2_4:
	add.s32 	%r3, %r170, %r80;
	setp.lt.s32 	%p10, %r3, %r82;
	not.pred 	%p11, %p46;
	and.pred  	%p12, %p11, %p10;
	@%p12 bra 	$L__BB2_8;
	mov.u32 	%r149, %tid.x;
	setp.ge.s32 	%p44, %r149, %r82;
	@%p44 bra 	$L__BB2_32;
	mov.u32 	%r5, %ntid.x;
$L__BB2_7:
	mad.lo.s32 	%r147, %r149, %r81, %r1;
	mul.wide.s32 	%rd85, %r147, 4;
	add.s64 	%rd86, %rd1, %rd85;
	mov.b32 	%r148, 2147483647;
	st.global.u32 	[%rd86], %r148;
	add.s32 	%r149, %r149, %r5;
	setp.lt.s32 	%p45, %r149, %r82;
	@%p45 bra 	$L__BB2_7;
	bra.uni 	$L__BB2_32;
$L__BB2_8:
	mov.u32 	%r8, %tid.x;
	setp.ge.s32 	%p13, %r8, %r3;
	@%p13 bra 	$L__BB2_11;
	mov.u32 	%r9, %ntid.x;
	mov.u32 	%r150, %r8;
$L__BB2_10:
	mad.lo.s32 	%r84, %r150, %r81, %r1;
	mul.wide.s32 	%rd9, %r84, 4;
	add.s64 	%rd10, %rd1, %rd9;
	mov.b32 	%r85, 2147483647;
	st.global.u32 	[%rd10], %r85;
	add.s32 	%r150, %r150, %r9;
	setp.lt.s32 	%p14, %r150, %r3;
	@%p14 bra 	$L__BB2_10;
$L__BB2_11:
	add.s32 	%r161, %r170, %r8;
	setp.ge.s32 	%p15, %r8, %r80;
	mov.f64 	%fd202, 0d0000000000000000;
	@%p15 bra 	$L__BB2_23;
	add.s32 	%r13, %r161, 32;
	max.s32 	%r86, %r13, %r3;
	not.b32 	%r87, %r8;
	add.s32 	%r88, %r86, %r87;
	sub.s32 	%r14, %r88, %r170;
	shr.u32 	%r89, %r14, 5;
	add.s32 	%r15, %r89, 1;
	and.b32  	%r16, %r15, 7;
	setp.lt.u32 	%p16, %r14, 224;
	mov.f64 	%fd202, 0d0000000000000000;
	@%p16 bra 	$L__BB2_15;
	mad.lo.s32 	%r159, %r81, %r13, %r1;
	shl.b32 	%r18, %r81, 8;
	add.s32 	%r90, %r161, 64;
	mad.lo.s32 	%r158, %r81, %r90, %r1;
	add.s32 	%r91, %r161, 96;
	mad.lo.s32 	%r157, %r81, %r91, %r1;
	add.s32 	%r92, %r161, 128;
	mad.lo.s32 	%r156, %r81, %r92, %r1;
	add.s32 	%r93, %r161, 160;
	mad.lo.s32 	%r155, %r81, %r93, %r1;
	add.s32 	%r94, %r161, 192;
	mad.lo.s32 	%r154, %r81, %r94, %r1;
	add.s32 	%r95, %r161, 224;
	mad.lo.s32 	%r153, %r81, %r95, %r1;
	mad.lo.s32 	%r152, %r81, %r161, %r1;
	and.b32  	%r96, %r15, 268435448;
	neg.s32 	%r151, %r96;
	mov.f64 	%fd202, 0d0000000000000000;
	mul.wide.s32 	%rd13, %r81, 4;
$L__BB2_14:
	.pragma "nounroll";
	mul.wide.s32 	%rd11, %r152, 4;
	add.s64 	%rd12, %rd2, %rd11;
	ld.global.nc.f32 	%f2, [%rd12];
	cvt.f64.f32 	%fd40, %f2;
	add.s64 	%rd14, %rd12, %rd13;
	ld.global.nc.f32 	%f3, [%rd14];
	cvt.f64.f32 	%fd41, %f3;
	sub.f64 	%fd42, %fd41, %fd40;
	abs.f64 	%fd43, %fd42;
	add.f64 	%fd44, %fd202, %fd43;
	mul.wide.s32 	%rd15, %r159, 4;
	add.s64 	%rd16, %rd2, %rd15;
	ld.global.nc.f32 	%f4, [%rd16];
	cvt.f64.f32 	%fd45, %f4;
	add.s64 	%rd17, %rd16, %rd13;
	ld.global.nc.f32 	%f5, [%rd17];
	cvt.f64.f32 	%fd46, %f5;
	sub.f64 	%fd47, %fd46, %fd45;
	abs.f64 	%fd48, %fd47;
	add.f64 	%fd49, %fd44, %fd48;
	mul.wide.s32 	%rd18, %r158, 4;
	add.s64 	%rd19, %rd2, %rd18;
	ld.global.nc.f32 	%f6, [%rd19];
	cvt.f64.f32 	%fd50, %f6;
	add.s64 	%rd20, %rd19, %rd13;
	ld.global.nc.f32 	%f7, [%rd20];
	cvt.f64.f32 	%fd51, %f7;
	sub.f64 	%fd52, %fd51, %fd50;
	abs.f64 	%fd53, %fd52;
	add.f64 	%fd54, %fd49, %fd53;
	mul.wide.s32 	%rd21, %r157, 4;
	add.s64 	%rd22, %rd2, %rd21;
	ld.global.nc.f32 	%f8, [%rd22];
	cvt.f64.f32 	%fd55, %f8;
	add.s64 	%rd23, %rd22, %rd13;
	ld.global.nc.f32 	%f9, [%rd23];
	cvt.f64.f32 	%fd56, %f9;
	sub.f64 	%fd57, %fd56, %fd55;
	abs.f64 	%fd58, %fd57;
	add.f64 	%fd59, %fd54, %fd58;
	mul.wide.s32 	%rd24, %r156, 4;
	add.s64 	%rd25, %rd2, %rd24;
	ld.global.nc.f32 	%f10, [%rd25];
	cvt.f64.f32 	%fd60, %f10;
	add.s64 	%rd26, %rd25, %rd13;
	ld.global.nc.f32 	%f11, [%rd26];
	cvt.f64.f32 	%fd61, %f11;
	sub.f64 	%fd62, %fd61, %fd60;
	abs.f64 	%fd63, %fd62;
	add.f64 	%fd64, %fd59, %fd63;
	mul.wide.s32 	%rd27, %r155, 4;
	add.s64 	%rd28, %rd2, %rd27;
	ld.global.nc.f32 	%f12, [%rd28];
	cvt.f64.f32 	%fd65, %f12;
	add.s64 	%rd29, %rd28, %rd13;
	ld.global.nc.f32 	%f13, [%rd29];
	cvt.f64.f32 	%fd66, %f13;
	sub.f64 	%fd67, %fd66, %fd65;
	abs.f64 	%fd68, %fd67;
	add.f64 	%fd69, %fd64, %fd68;
	mul.wide.s32 	%rd30, %r154, 4;
	add.s64 	%rd31, %rd2, %rd30;
	ld.global.nc.f32 	%f14, [%rd31];
	cvt.f64.f32 	%fd70, %f14;
	add.s64 	%rd32, %rd31, %rd13;
	ld.global.nc.f32 	%f15, [%rd32];
	cvt.f64.f32 	%fd71, %f15;
	sub.f64 	%fd72, %fd71, %fd70;
	abs.f64 	%fd73, %fd72;
	add.f64 	%fd74, %fd69, %fd73;
	mul.wide.s32 	%rd33, %r153, 4;
	add.s64 	%rd34, %rd2, %rd33;
	ld.global.nc.f32 	%f16, [%rd34];
	cvt.f64.f32 	%fd75, %f16;
	add.s64 	%rd35, %rd34, %rd13;
	ld.global.nc.f32 	%f17, [%rd35];
	cvt.f64.f32 	%fd76, %f17;
	sub.f64 	%fd77, %fd76, %fd75;
	abs.f64 	%fd78, %fd77;
	add.f64 	%fd202, %fd74, %fd78;
	add.s32 	%r161, %r161, 256;
	add.s32 	%r159, %r159, %r18;
	add.s32 	%r158, %r158, %r18;
	add.s32 	%r157, %r157, %r18;
	add.s32 	%r156, %r156, %r18;
	add.s32 	%r155, %r155, %r18;
	add.s32 	%r154, %r154, %r18;
	add.s32 	%r153, %r153, %r18;
	add.s32 	%r152, %r152, %r18;
	add.s32 	%r151, %r151, 8;
	setp.ne.s32 	%p17, %r151, 0;
	@%p17 bra 	$L__BB2_14;
$L__BB2_15:
	setp.eq.s32 	%p18, %r16, 0;
	@%p18 bra 	$L__BB2_23;
	setp.lt.u32 	%p19, %r16, 4;
	@%p19 bra 	$L__BB2_18;
	mul.lo.s32 	%r97, %r161, %r81;
	add.s32 	%r98, %r97, %r1;
	mul.wide.s32 	%rd36, %r98, 4;
	add.s64 	%rd37, %rd2, %rd36;
	ld.global.nc.f32 	%f18, [%rd37];
	cvt.f64.f32 	%fd80, %f18;
	add.s32 	%r99, %r97, %r81;
	mul.wide.s32 	%rd38, %r81, 4;
	add.s64 	%rd39, %rd37, %rd38;
	ld.global.nc.f32 	%f19, [%rd39];
	cvt.f64.f32 	%fd81, %f19;
	sub.f64 	%fd82, %fd81, %fd80;
	abs.f64 	%fd83, %fd82;
	add.f64 	%fd84, %fd202, %fd83;
	mul.lo.s32 	%r100, %r81, 31;
	add.s32 	%r101, %r99, %r100;
	add.s32 	%r102, %r101, %r1;
	mul.wide.s32 	%rd40, %r102, 4;
	add.s64 	%rd41, %rd2, %rd40;
	ld.global.nc.f32 	%f20, [%rd41];
	cvt.f64.f32 	%fd85, %f20;
	add.s32 	%r103, %r101, %r81;
	add.s64 	%rd42, %rd41, %rd38;
	ld.global.nc.f32 	%f21, [%rd42];
	cvt.f64.f32 	%fd86, %f21;
	sub.f64 	%fd87, %fd86, %fd85;
	abs.f64 	%fd88, %fd87;
	add.f64 	%fd89, %fd84, %fd88;
	add.s32 	%r104, %r103, %r100;
	add.s32 	%r105, %r104, %r1;
	mul.wide.s32 	%rd43, %r105, 4;
	add.s64 	%rd44, %rd2, %rd43;
	ld.global.nc.f32 	%f22, [%rd44];
	cvt.f64.f32 	%fd90, %f22;
	add.s32 	%r106, %r104, %r81;
	add.s64 	%rd45, %rd44, %rd38;
	ld.global.nc.f32 	%f23, [%rd45];
	cvt.f64.f32 	%fd91, %f23;
	sub.f64 	%fd92, %fd91, %fd90;
	abs.f64 	%fd93, %fd92;
	add.f64 	%fd94, %fd89, %fd93;
	add.s32 	%r107, %r106, %r100;
	add.s32 	%r108, %r107, %r1;
	mul.wide.s32 	%rd46, %r108, 4;
	add.s64 	%rd47, %rd2, %rd46;
	ld.global.nc.f32 	%f24, [%rd47];
	cvt.f64.f32 	%fd95, %f24;
	add.s64 	%rd48, %rd47, %rd38;
	ld.global.nc.f32 	%f25, [%rd48];
	cvt.f64.f32 	%fd96, %f25;
	sub.f64 	%fd97, %fd96, %fd95;
	abs.f64 	%fd98, %fd97;
	add.f64 	%fd202, %fd94, %fd98;
	add.s32 	%r161, %r161, 128;
$L__BB2_18:
	and.b32  	%r109, %r15, 3;
	setp.eq.s32 	%p20, %r109, 0;
	@%p20 bra 	$L__BB2_23;
	setp.eq.s32 	%p21, %r109, 1;
	@%p21 bra 	$L__BB2_21;
	mul.lo.s32 	%r110, %r161, %r81;
	add.s32 	%r111, %r110, %r1;
	mul.wide.s32 	%rd49, %r111, 4;
	add.s64 	%rd50, %rd2, %rd49;
	ld.global.nc.f32 	%f26, [%rd50];
	cvt.f64.f32 	%fd100, %f26;
	add.s32 	%r112, %r110, %r81;
	mul.wide.s32 	%rd51, %r81, 4;
	add.s64 	%rd52, %rd50, %rd51;
	ld.global.nc.f32 	%f27, [%rd52];
	cvt.f64.f32 	%fd101, %f27;
	sub.f64 	%fd102, %fd101, %fd100;
	abs.f64 	%fd103, %fd102;
	add.f64 	%fd104, %fd202, %fd103;
	mad.lo.s32 	%r113, %r81, 31, %r112;
	add.s32 	%r114, %r113, %r1;
	mul.wide.s32 	%rd53, %r114, 4;
	add.s64 	%rd54, %rd2, %rd53;
	ld.global.nc.f32 	%f28, [%rd54];
	cvt.f64.f32 	%fd105, %f28;
	add.s64 	%rd55, %rd54, %rd51;
	ld.global.nc.f32 	%f29, [%rd55];
	cvt.f64.f32 	%fd106, %f29;
	sub.f64 	%fd107, %fd106, %fd105;
	abs.f64 	%fd108, %fd107;
	add.f64 	%fd202, %fd104, %fd108;
	add.s32 	%r161, %r161, 64;
$L__BB2_21:
	and.b32  	%r115, %r14, 32;
	setp.ne.s32 	%p22, %r115, 0;
	@%p22 bra 	$L__BB2_23;
	mad.lo.s32 	%r116, %r161, %r81, %r1;
	mul.wide.s32 	%rd56, %r116, 4;
	add.s64 	%rd57, %rd2, %rd56;
	ld.global.nc.f32 	%f30, [%rd57];
	cvt.f64.f32 	%fd109, %f30;
	mul.wide.s32 	%rd58, %r81, 4;
	add.s64 	%rd59, %rd57, %rd58;
	ld.global.nc.f32 	%f31, [%rd59];
	cvt.f64.f32 	%fd110, %f31;
	sub.f64 	%fd111, %fd110, %fd109;
	abs.f64 	%fd112, %fd111;
	add.f64 	%fd202, %fd202, %fd112;
$L__BB2_23:
	// begin inline asm
	activemask.b32 %r117;
	// end inline asm
	// begin inline asm
	mov.b64 {%r118,%r119}, %fd202;
	// end inline asm
	shfl.sync.down.b32	%r121|%p23, %r119, 16, 31, %r117;
	shfl.sync.down.b32	%r120|%p24, %r118, 16, 31, %r117;
	// begin inline asm
	mov.b64 %fd114, {%r120,%r121};
	// end inline asm
	add.f64 	%fd115, %fd202, %fd114;
	// begin inline asm
	mov.b64 {%r122,%r123}, %fd115;
	// end inline asm
	shfl.sync.down.b32	%r125|%p25, %r123, 8, 31, %r117;
	shfl.sync.down.b32	%r124|%p26, %r122, 8, 31, %r117;
	// begin inline asm
	mov.b64 %fd116, {%r124,%r125};
	// end inline asm
	add.f64 	%fd117, %fd115, %fd116;
	// begin inline asm
	mov.b64 {%r126,%r127}, %fd117;
	// end inline asm
	shfl.sync.down.b32	%r129|%p27, %r127, 4, 31, %r117;
	shfl.sync.down.b32	%r128|%p28, %r126, 4, 31, %r117;
	// begin inline asm
	mov.b64 %fd118, {%r128,%r129};
	// end inline asm
	add.f64 	%fd119, %fd117, %fd118;
	// begin inline asm
	mov.b64 {%r130,%r131}, %fd119;
	// end inline asm
	shfl.sync.down.b32	%r133|%p29, %r131, 2, 31, %r117;
	shfl.sync.down.b32	%r132|%p30, %r130, 2, 31, %r117;
	// begin inline asm
	mov.b64 %fd120, {%r132,%r133};
	// end inline asm
	add.f64 	%fd121, %fd119, %fd120;
	// begin inline asm
	mov.b64 {%r134,%r135}, %fd121;
	// end inline asm
	shfl.sync.down.b32	%r137|%p31, %r135, 1, 31, %r117;
	shfl.sync.down.b32	%r136|%p32, %r134, 1, 31, %r117;
	// begin inline asm
	mov.b64 %fd122, {%r136,%r137};
	// end inline asm
	add.f64 	%fd206, %fd121, %fd122;
	setp.ne.s32 	%p33, %r8, 0;
	@%p33 bra 	$L__BB2_32;
	mad.lo.s32 	%r138, %r3, %r81, %r1;
	mul.wide.s32 	%rd60, %r138, 4;
	add.s64 	%rd61, %rd2, %rd60;
	ld.global.nc.f32 	%f1, [%rd61];
	add.s64 	%rd62, %rd1, %rd60;
	st.global.f32 	[%rd62], %f1;
	add.s32 	%r173, %r3, 1;
	setp.ge.s32 	%p34, %r173, %r82;
	@%p34 bra 	$L__BB2_32;
	mad.lo.s32 	%r139, %r170, %r81, %r1;
	mul.wide.s32 	%rd63, %r139, 4;
	add.s64 	%rd64, %rd2, %rd63;
	ld.global.nc.f32 	%f32, [%rd64];
	cvt.f64.f32 	%fd203, %f32;
	cvt.f64.f32 	%fd204, %f1;
	not.b32 	%r140, %r170;
	add.s32 	%r141, %r82, %r140;
	sub.s32 	%r142, %r141, %r80;
	and.b32  	%r53, %r142, 3;
	setp.eq.s32 	%p35, %r53, 0;
	mov.f64 	%fd213, %fd204;
	@%p35 bra 	$L__BB2_29;
	mad.lo.s32 	%r167, %r81, %r173, %r1;
	add.s32 	%r166, %r170, 1;
	mad.lo.s32 	%r143, %r81, %r170, %r81;
	add.s32 	%r165, %r1, %r143;
	neg.s32 	%r164, %r53;
	mov.u32 	%r168, %r3;
	mov.f64 	%fd205, %fd204;
$L__BB2_27:
	.pragma "nounroll";
	mov.u32 	%r170, %r166;
	mul.wide.s32 	%rd65, %r167, 4;
	add.s64 	%rd66, %rd2, %rd65;
	ld.global.nc.f32 	%f33, [%rd66];
	cvt.f64.f32 	%fd213, %f33;
	mul.wide.s32 	%rd67, %r165, 4;
	add.s64 	%rd68, %rd2, %rd67;
	ld.global.nc.f32 	%f34, [%rd68];
	cvt.f64.f32 	%fd21, %f34;
	sub.f64 	%fd123, %fd213, %fd205;
	abs.f64 	%fd124, %fd123;
	sub.f64 	%fd125, %fd21, %fd203;
	abs.f64 	%fd126, %fd125;
	sub.f64 	%fd127, %fd124, %fd126;
	add.f64 	%fd206, %fd206, %fd127;
	sub.f64 	%fd128, %fd213, %fd21;
	abs.f64 	%fd129, %fd128;
	setp.eq.f64 	%p36, %fd206, 0d0000000000000000;
	div.rn.f64 	%fd130, %fd129, %fd206;
	fma.rn.f64 	%fd131, %fd130, 0d3FE344D1344D1344, 0d3FB0842108421084;
	selp.f64 	%fd132, 0d3FB0842108421084, %fd131, %p36;
	mul.f64 	%fd133, %fd132, %fd132;
	sub.f64 	%fd134, %fd213, %fd204;
	fma.rn.f64 	%fd204, %fd134, %fd133, %fd204;
	cvt.rn.f32.f64 	%f35, %fd204;
	add.s64 	%rd69, %rd1, %rd65;
	st.global.f32 	[%rd69], %f35;
	add.s32 	%r168, %r168, 1;
	add.s32 	%r167, %r167, %r81;
	add.s32 	%r166, %r170, 1;
	add.s32 	%r165, %r165, %r81;
	add.s32 	%r164, %r164, 1;
	setp.ne.s32 	%p37, %r164, 0;
	mov.f64 	%fd203, %fd21;
	mov.f64 	%fd205, %fd213;
	@%p37 bra 	$L__BB2_27;
	add.s32 	%r173, %r168, 1;
	mov.f64 	%fd203, %fd21;
$L__BB2_29:
	sub.s32 	%r144, %r82, %r3;
	add.s32 	%r145, %r144, -2;
	setp.lt.u32 	%p38, %r145, 3;
	@%p38 bra 	$L__BB2_32;
	mad.lo.s32 	%r172, %r173, %r81, %r1;
	shl.b32 	%r72, %r81, 2;
	mad.lo.s32 	%r146, %r81, %r170, %r81;
	add.s32 	%r171, %r1, %r146;
	mul.wide.s32 	%rd75, %r81, 4;
$L__BB2_31:
	mul.wide.s32 	%rd70, %r172, 4;
	add.s64 	%rd71, %rd2, %rd70;
	ld.global.nc.f32 	%f36, [%rd71];
	cvt.f64.f32 	%fd135, %f36;
	mul.wide.s32 	%rd72, %r171, 4;
	add.s64 	%rd73, %rd2, %rd72;
	ld.global.nc.f32 	%f37, [%rd73];
	cvt.f64.f32 	%fd136, %f37;
	sub.f64 	%fd137, %fd135, %fd213;
	abs.f64 	%fd138, %fd137;
	sub.f64 	%fd139, %fd136, %fd203;
	abs.f64 	%fd140, %fd139;
	sub.f64 	%fd141, %fd138, %fd140;
	add.f64 	%fd142, %fd206, %fd141;
	sub.f64 	%fd143, %fd135, %fd136;
	abs.f64 	%fd144, %fd143;
	setp.eq.f64 	%p39, %fd142, 0d0000000000000000;
	div.rn.f64 	%fd145, %fd144, %fd142;
	fma.rn.f64 	%fd146, %fd145, 0d3FE344D1344D1344, 0d3FB0842108421084;
	selp.f64 	%fd147, 0d3FB0842108421084, %fd146, %p39;
	mul.f64 	%fd148, %fd147, %fd147;
	sub.f64 	%fd149, %fd135, %fd204;
	fma.rn.f64 	%fd150, %fd149, %fd148, %fd204;
	cvt.rn.f32.f64 	%f38, %fd150;
	add.s64 	%rd74, %rd1, %rd70;
	st.global.f32 	[%rd74], %f38;
	add.s64 	%rd76, %rd71, %rd75;
	ld.global.nc.f32 	%f39, [%rd76];
	cvt.f64.f32 	%fd151, %f39;
	add.s64 	%rd77, %rd73, %rd75;
	ld.global.nc.f32 	%f40, [%rd77];
	cvt.f64.f32 	%fd152, %f40;
	sub.f64 	%fd153, %fd151, %fd135;
	abs.f64 	%fd154, %fd153;
	sub.f64 	%fd155, %fd152, %fd136;
	abs.f64 	%fd156, %fd155;
	sub.f64 	%fd157, %fd154, %fd156;
	add.f64 	%fd158, %fd142, %fd157;
	sub.f64 	%fd159, %fd151, %fd152;
	abs.f64 	%fd160, %fd159;
	setp.eq.f64 	%p40, %fd158, 0d0000000000000000;
	div.rn.f64 	%fd161, %fd160, %fd158;
	fma.rn.f64 	%fd162, %fd161, 0d3FE344D1344D1344, 0d3FB0842108421084;
	selp.f64 	%fd163, 0d3FB0842108421084, %fd162, %p40;
	mul.f64 	%fd164, %fd163, %fd163;
	sub.f64 	%fd165, %fd151, %fd150;
	fma.rn.f64 	%fd166, %fd165, %fd164, %fd150;
	cvt.rn.f32.f64 	%f41, %fd166;
	add.s64 	%rd78, %rd74, %rd75;
	st.global.f32 	[%rd78], %f41;
	add.s64 	%rd79, %rd76, %rd75;
	ld.global.nc.f32 	%f42, [%rd79];
	cvt.f64.f32 	%fd167, %f42;
	add.s64 	%rd80, %rd77, %rd75;
	ld.global.nc.f32 	%f43, [%rd80];
	cvt.f64.f32 	%fd168, %f43;
	sub.f64 	%fd169, %fd167, %fd151;
	abs.f64 	%fd170, %fd169;
	sub.f64 	%fd171, %fd168, %fd152;
	abs.f64 	%fd172, %fd171;
	sub.f64 	%fd173, %fd170, %fd172;
	add.f64 	%fd174, %fd158, %fd173;
	sub.f64 	%fd175, %fd167, %fd168;
	abs.f64 	%fd176, %fd175;
	setp.eq.f64 	%p41, %fd174, 0d0000000000000000;
	div.rn.f64 	%fd177, %fd176, %fd174;
	fma.rn.f64 	%fd178, %fd177, 0d3FE344D1344D1344, 0d3FB0842108421084;
	selp.f64 	%fd179, 0d3FB0842108421084, %fd178, %p41;
	mul.f64 	%fd180, %fd179, %fd179;
	sub.f64 	%fd181, %fd167, %fd166;
	fma.rn.f64 	%fd182, %fd181, %fd180, %fd166;
	cvt.rn.f32.f64 	%f44, %fd182;
	add.s64 	%rd81, %rd78, %rd75;
	st.global.f32 	[%rd81], %f44;
	add.s64 	%rd82, %rd79, %rd75;
	ld.global.nc.f32 	%f45, [%rd82];
	cvt.f64.f32 	%fd213, %f45;
	add.s64 	%rd83, %rd80, %rd75;
	ld.global.nc.f32 	%f46, [%rd83];
	cvt.f64.f32 	%fd203, %f46;
	sub.f64 	%fd183, %fd213, %fd167;
	abs.f64 	%fd184, %fd183;
	sub.f64 	%fd185, %fd203, %fd168;
	abs.f64 	%fd186, %fd185;
	sub.f64 	%fd187, %fd184, %fd186;
	add.f64 	%fd206, %fd174, %fd187;
	sub.f64 	%fd188, %fd213, %fd203;
	abs.f64 	%fd189, %fd188;
	setp.eq.f64 	%p42, %fd206, 0d0000000000000000;
	div.rn.f64 	%fd190, %fd189, %fd206;
	fma.rn.f64 	%fd191, %fd190, 0d3FE344D1344D1344, 0d3FB0842108421084;
	selp.f64 	%fd192, 0d3FB0842108421084, %fd191, %p42;
	mul.f64 	%fd193, %fd192, %fd192;
	sub.f64 	%fd194, %fd213, %fd182;
	fma.rn.f64 	%fd204, %fd194, %fd193, %fd182;
	cvt.rn.f32.f64 	%f47, %fd204;
	add.s64 	%rd84, %rd81, %rd75;
	st.global.f32 	[%rd84], %f47;
	add.s32 	%r173, %r173, 4;
	add.s32 	%r172, %r172, %r72;
	add.s32 	%r171, %r171, %r72;
	setp.lt.s32 	%p43, %r173, %r82;
	@%p43 bra 	$L__BB2_31;
$L__BB2_32:
	ret;

}


// ===== COMPILED SASS (sm_100) =====

	.target	sm_100

	.elftype	@"ET_EXEC"


//--------------------- .note.nv.tkinfo           --------------------------
	.section	.note.nv.tkinfo,"",@"SHT_NOTE"
	.sectionflags	@"SHF_NOTE_NV_TKINFO"
	.tkinfo
        /*0018*/ 	.word	0x00000002
        /*0030*/ 	.string	""
        /*0030*/ 	.string	"ptxas"
        /*0030*/ 	.string	"Cuda compilation tools, release 13.0, V13.0.88"
        /*0030*/ 	.string	"Build cuda_13.0.r13.0/compiler.36424714_0"
        /*0030*/ 	.string	"-arch sm_100 -m 64 "



//--------------------- .note.nv.cuinfo           --------------------------
	.section	.note.nv.cuinfo,"",@"SHT_NOTE"
	.sectionflags	@"SHF_NOTE_NV_CUINFO"
        /*0018*/ 	.short	0x0002
        /*001a*/ 	.short	0x0064
        /*001c*/ 	.short	0x0082
	.zero		2


//--------------------- .nv.info                  --------------------------
	.section	.nv.info,"",@"SHT_CUDA_INFO"
	.align	4


	//----- nvinfo : EIATTR_REGCOUNT
	.align		4
        /*0000*/ 	.byte	0x04, 0x2f
        /*0002*/ 	.short	(.L_1 - .L_0)
	.align		4
.L_0:
        /*0004*/ 	.word	index@(kama_batch_f32)
        /*0008*/ 	.word	0x00000030


	//----- nvinfo : EIATTR_FRAME_SIZE
	.align		4
.L_1:
        /*000c*/ 	.byte	0x04, 0x11
        /*000e*/ 	.short	(.L_3 - .L_2)
	.align		4
.L_2:
        /*0010*/ 	.word	index@($__internal_2_$__cuda_sm20_div_rn_f64_full)
        /*0014*/ 	.word	0x00000000


	//----- nvinfo : EIATTR_FRAME_SIZE
	.align		4
.L_3:
        /*0018*/ 	.byte	0x04, 0x11
        /*001a*/ 	.short	(.L_5 - .L_4)
	.align		4
.L_4:
        /*001c*/ 	.word	index@(kama_batch_f32)
        /*0020*/ 	.word	0x00000000


	//----- nvinfo : EIATTR_REGCOUNT
	.align		4
.L_5:
        /*0024*/ 	.byte	0x04, 0x2f
        /*0026*/ 	.short	(.L_7 - .L_6)
	.align		4
.L_6:
        /*0028*/ 	.word	index@(kama_batch_prefix_f32)
        /*002c*/ 	.word	0x00000032


	//----- nvinfo : EIATTR_FRAME_SIZE
	.align		4
.L_7:
        /*0030*/ 	.byte	0x04, 0x11
        /*0032*/ 	.short	(.L_9 - .L_8)
	.align		4
.L_8:
        /*0034*/ 	.word	index@($__internal_1_$__cuda_sm20_div_rn_f64_full)
        /*0038*/ 	.word	0x00000000


	//----- nvinfo : EIATTR_FRAME_SIZE
	.align		4
.L_9:
        /*003c*/ 	.byte	0x04, 0x11
        /*003e*/ 	.short	(.L_11 - .L_10)
	.align		4
.L_10:
        /*0040*/ 	.word	index@(kama_batch_prefix_f32)
        /*0044*/ 	.word	0x00000000


	//----- nvinfo : EIATTR_REGCOUNT
	.align		4
.L_11:
        /*0048*/ 	.byte	0x04, 0x2f
        /*004a*/ 	.short	(.L_13 - .L_12)
	.align		4
.L_12:
        /*004c*/ 	.word	index@(kama_many_series_one_param_time_major_f32)
        /*0050*/ 	.word	0x00000040


	//----- nvinfo : EIATTR_FRAME_SIZE
	.align		4
.L_13:
        /*0054*/ 	.byte	0x04, 0x11
        /*0056*/ 	.short	(.L_15 - .L_14)
	.align		4
.L_14:
        /*0058*/ 	.word	index@($__internal_0_$__cuda_sm20_div_rn_f64_full)
        /*005c*/ 	.word	0x00000000


	//----- nvinfo : EIATTR_FRAME_SIZE
	.align		4
.L_15:
        /*0060*/ 	.byte	0x04, 0x11
        /*0062*/ 	.short	(.L_17 - .L_16)
	.align		4
.L_16:
        /*0064*/ 	.word	index@(kama_many_series_one_param_time_major_f32)
        /*0068*/ 	.word	0x00000000


	//----- nvinfo : EIATTR_MIN_STACK_SIZE
	.align		4
.L_17:
        /*006c*/ 	.byte	0x04, 0x12
        /*006e*/ 	.short	(.L_19 - .L_18)
	.align		4
.L_18:
        /*0070*/ 	.word	index@(kama_many_series_one_param_time_major_f32)
        /*0074*/ 	.word	0x00000000


	//----- nvinfo : EIATTR_MIN_STACK_SIZE
	.align		4
.L_19:
        /*0078*/ 	.byte	0x04, 0x12
        /*007a*/ 	.short	(.L_21 - .L_20)
	.align		4
.L_20:
        /*007c*/ 	.word	index@(kama_batch_prefix_f32)
        /*0080*/ 	.word	0x00000000


	//----- nvinfo : EIATTR_MIN_STACK_SIZE
	.align		4
.L_21:
        /*0084*/ 	.byte	0x04, 0x12
        /*0086*/ 	.short	(.L_23 - .L_22)
	.align		4
.L_22:
        /*0088*/ 	.word	index@(kama_batch_f32)
        /*008c*/ 	.word	0x00000000
.L_23:


//--------------------- .nv.compat                --------------------------
	.section	.nv.compat,"",@"SHT_CUDA_COMPAT_INFO"
	.align	4
        /*0000*/ 	.byte	0x02, 0x09, 0x00, 0x00, 0x02, 0x02, 0x01, 0x00, 0x02, 0x05, 0x05, 0x00, 0x03, 0x07, 0x01, 0x01
        /*0010*/ 	.byte	0x02, 0x03, 0x00, 0x00, 0x02, 0x06, 0x01, 0x00, 0x04, 0x0b, 0x08, 0x00, 0x01, 0x00, 0x00, 0x00
        /*0020*/ 	.byte	0x00, 0x00, 0x00, 0x00


//--------------------- .nv.info.kama_many_series_one_param_time_major_f32 --------------------------
	.section	.nv.info.kama_many_series_one_param_time_major_f32,"",@"SHT_CUDA_INFO"
	.sectionflags	@""
	.align	4


	//----- nvinfo : EIATTR_CUDA_API_VERSION
	.align		4
        /*0000*/ 	.byte	0x04, 0x37
        /*0002*/ 	.short	(.L_25 - .L_24)
.L_24:
        /*0004*/ 	.word	0x00000082


	//----- nvinfo : EIATTR_KPARAM_INFO
	.align		4
.L_25:
        /*0008*/ 	.byte	0x04, 0x17
        /*000a*/ 	.short	(.L_27 - .L_26)
.L_26:
        /*000c*/ 	.word	0x00000000
        /*0010*/ 	.short	0x0005
        /*0012*/ 	.short	0x0020
        /*0014*/ 	.byte	0x00, 0xf5, 0x21, 0x00


	//----- nvinfo : EIATTR_KPARAM_INFO
	.align		4
.L_27:
        /*0018*/ 	.byte	0x04, 0x17
        /*001a*/ 	.short	(.L_29 - .L_28)
.L_28:
        /*001c*/ 	.word	0x00000000
        /*0020*/ 	.short	0x0004
        /*0022*/ 	.short	0x0018
        /*0024*/ 	.byte	0x00, 0xf5, 0x21, 0x00


	//----- nvinfo : EIATTR_KPARAM_INFO
	.align		4
.L_29:
        /*0028*/ 	.byte	0x04, 0x17
        /*002a*/ 	.short	(.L_31 - .L_30)
.L_30:
        /*002c*/ 	.word	0x00000000
        /*0030*/ 	.short	0x0003
        /*0032*/ 	.short	0x0010
        /*0034*/ 	.byte	0x00, 0xf0, 0x11, 0x00


	//----- nvinfo : EIATTR_KPARAM_INFO
	.align		4
.L_31:
        /*0038*/ 	.byte	0x04, 0x17
        /*003a*/ 	.short	(.L_33 - .L_32)
.L_32:
        /*003c*/ 	.word	0x00000000
        /*0040*/ 	.short	0x0002
        /*0042*/ 	.short	0x000c
        /*0044*/ 	.byte	0x00, 0xf0, 0x11, 0x00


	//----- nvinfo : EIATTR_KPARAM_INFO
	.align		4
.L_33:
        /*0048*/ 	.byte	0x04, 0x17
        /*004a*/ 	.short	(.L_35 - .L_34)
.L_34:
        /*004c*/ 	.word	0x00000000
        /*0050*/ 	.short	0x0001
        /*0052*/ 	.short	0x0008
        /*0054*/ 	.byte	0x00, 0xf0, 0x11, 0x00


	//----- nvinfo : EIATTR_KPARAM_INFO
	.align		4
.L_35:
        /*0058*/ 	.byte	0x04, 0x17
        /*005a*/ 	.short	(.L_37 - .L_36)
.L_36:
        /*005c*/ 	.word	0x00000000
        /*0060*/ 	.short	0x0000
        /*0062*/ 	.short	0x0000
        /*0064*/ 	.byte	0x00, 0xf5, 0x21, 0x00


	//----- nvinfo : EIATTR_SPARSE_MMA_MASK
	.align		4
.L_37:
        /*0068*/ 	.byte	0x03, 0x50
        /*006a*/ 	.short	0x0000


	//----- nvinfo : EIATTR_MAXREG_COUNT
	.align		4
        /*006c*/ 	.byte	0x03, 0x1b
        /*006e*/ 	.short	0x00ff


	//----- nvinfo : EIATTR_MERCURY_ISA_VERSION
	.align		4
        /*0070*/ 	.byte	0x03, 0x5f
        /*0072*/ 	.short	0x0101


	//----- nvinfo : EIATTR_COOP_GROUP_MASK_REGIDS
	.align		4
        /*0074*/ 	.byte	0x04, 0x29
        /*0076*/ 	.short	(.L_39 - .L_38)


	//   ....[0]....
.L_38:
        /*0078*/ 	.word	0x05000007


	//   ....[1]....
        /*007c*/ 	.word	0x05000007


	//   ....[2]....
        /*0080*/ 	.word	0x05000007


	//   ....[3]....
        /*0084*/ 	.word	0x05000007


	//   ....[4]....
        /*0088*/ 	.word	0x05000007


	//   ....[5]....
        /*008c*/ 	.word	0x05000007


	//   ....[6]....
        /*0090*/ 	.word	0x05000007


	//   ....[7]....
        /*0094*/ 	.word	0x05000007


	//   ....[8]....
        /*0098*/ 	.word	0x05000007


	//   ....[9]....
        /*009c*/ 	.word	0x05000007


	//----- nvinfo : EIATTR_COOP_GROUP_INSTR_OFFSETS
	.align		4
.L_39:
        /*00a0*/ 	.byte	0x04, 0x28
        /*00a2*/ 	.short	(.L_41 - .L_40)


	//   ....[0]....
.L_40:
        /*00a4*/ 	.word	0x00000fb0


	//   ....[1]....
        /*00a8*/ 	.word	0x00000fc0


	//   ....[2]....
        /*00ac*/ 	.word	0x00000fe0


	//   ....[3]....
        /*00b0*/ 	.word	0x00000ff0


	//   ....[4]....
        /*00b4*/ 	.word	0x00001010


	//   ....[5]....
        /*00b8*/ 	.word	0x00001020


	//   ....[6]....
        /*00bc*/ 	.word	0x00001040


	//   ....[7]....
        /*00c0*/ 	.word	0x00001050


	//   ....[8]....
        /*00c4*/ 	.word	0x00001070


	//   ....[9]....
        /*00c8*/ 	.word	0x00001080


	//----- nvinfo : EIATTR_VRC_CTA_INIT_COUNT
	.align		4
.L_41:
        /*00cc*/ 	.byte	0x02, 0x4a
	.zero		1
	.zero		1


	//----- nvinfo : EIATTR_EXIT_INSTR_OFFSETS
	.align		4
        /*00d0*/ 	.byte	0x04, 0x1c
        /*00d2*/ 	.short	(.L_43 - .L_42)


	//   ....[0]....
.L_42:
        /*00d4*/ 	.word	0x00000050


	//   ....[1]....
        /*00d8*/ 	.word	0x00000160


	//   ....[2]....
        /*00dc*/ 	.word	0x00000200


	//   ....[3]....
        /*00e0*/ 	.word	0x00001090


	//   ....[4]....
        /*00e4*/ 	.word	0x00001130


	//   ....[5]....
        /*00e8*/ 	.word	0x000016e0


	//   ....[6]....
        /*00ec*/ 	.word	0x00002370


	//----- nvinfo : EIATTR_MAX_THREADS
	.align		4
.L_43:
        /*00f0*/ 	.byte	0x04, 0x05
        /*00f2*/ 	.short	(.L_45 - .L_44)
.L_44:
        /*00f4*/ 	.word	0x00000020
        /*00f8*/ 	.word	0x00000001
        /*00fc*/ 	.word	0x00000001


	//----- nvinfo : EIATTR_CRS_STACK_SIZE
	.align		4
.L_45:
        /*0100*/ 	.byte	0x04, 0x1e
        /*0102*/ 	.short	(.L_47 - .L_46)
.L_46:
        /*0104*/ 	.word	0x00000000


	//----- nvinfo : EIATTR_CBANK_PARAM_SIZE
	.align		4
.L_47:
        /*0108*/ 	.byte	0x03, 0x19
        /*010a*/ 	.short	0x0028


	//----- nvinfo : EIATTR_PARAM_CBANK
	.align		4
        /*010c*/ 	.byte	0x04, 0x0a
        /*010e*/ 	.short	(.L_49 - .L_48)
	.align		4
.L_48:
        /*0110*/ 	.word	index@(.nv.constant0.kama_many_series_one_param_time_major_f32)
        /*0114*/ 	.short	0x0380
        /*0116*/ 	.short	0x0028


	//----- nvinfo : EIATTR_SW_WAR
	.align		4
.L_49:
        /*0118*/ 	.byte	0x04, 0x36
        /*011a*/ 	.short	(.L_51 - .L_50)
.L_50:
        /*011c*/ 	.word	0x00000008
.L_51:


//--------------------- .nv.info.kama_batch_prefix_f32 --------------------------
	.section	.nv.info.kama_batch_prefix_f32,"",@"SHT_CUDA_INFO"
	.sectionflags	@""
	.align	4


	//----- nvinfo : EIATTR_CUDA_API_VERSION
	.align		4
        /*0000*/ 	.byte	0x04, 0x37
        /*0002*/ 	.short	(.L_53 - .L_52)
.L_52:
        /*0004*/ 	.word	0x00000082


	//----- nvinfo : EIATTR_KPARAM_INFO
	.align		4
.L_53:
        /*0008*/ 	.byte	0x04, 0x17
        /*000a*/ 	.short	(.L_55 - .L_54)
.L_54:
        /*000c*/ 	.word	0x00000000
        /*0010*/ 	.short	0x0006
        /*0012*/ 	.short	0x0028
        /*0014*/ 	.byte	0x00, 0xf5, 0x21, 0x00


	//----- nvinfo : EIATTR_KPARAM_INFO
	.align		4
.L_55:
        /*0018*/ 	.byte	0x04, 0x17
        /*001a*/ 	.short	(.L_57 - .L_56)
.L_56:
        /*001c*/ 	.word	0x00000000
        /*0020*/ 	.short	0x0005
        /*0022*/ 	.short	0x0020
        /*0024*/ 	.byte	0x00, 0xf0, 0x11, 0x00


	//----- nvinfo : EIATTR_KPARAM_INFO
	.align		4
.L_57:
        /*0028*/ 	.byte	0x04, 0x17
        /*002a*/ 	.short	(.L_59 - .L_58)
.L_58:
        /*002c*/ 	.word	0x00000000
        /*0030*/ 	.short	0x0004
        /*0032*/ 	.short	0x001c
        /*0034*/ 	.byte	0x00, 0xf0, 0x11, 0x00


	//----- nvinfo : EIATTR_KPARAM_INFO
	.align		4
.L_59:
        /*0038*/ 	.byte	0x04, 0x17
        /*003a*/ 	.short	(.L_61 - .L_60)
.L_60:
        /*003c*/ 	.word	0x00000000
        /*0040*/ 	.short	0x0003
        /*0042*/ 	.short	0x0018
        /*0044*/ 	.byte	0x00, 0xf0, 0x11, 0x00


	//----- nvinfo : EIATTR_KPARAM_INFO
	.align		4
.L_61:
        /*0048*/ 	.byte	0x04, 0x17
        /*004a*/ 	.short	(.L_63 - .L_62)
.L_62:
        /*004c*/ 	.word	0x00000000
        /*0050*/ 	.short	0x0002
        /*0052*/ 	.short	0x0010
        /*0054*/ 	.byte	0x00, 0xf5, 0x21, 0x00


	//----- nvinfo : EIATTR_KPARAM_INFO
	.align		4
.L_63:
        /*0058*/ 	.byte	0x04, 0x17
        /*005a*/ 	.short	(.L_65 - .L_64)
.L_64:
        /*005c*/ 	.word	0x00000000
        /*0060*/ 	.short	0x0001
        /*0062*/ 	.short	0x0008
        /*0064*/ 	.byte	0x00, 0xf5, 0x21, 0x00


	//----- nvinfo : EIATTR_KPARAM_INFO
	.align		4
.L_65:
        /*0068*/ 	.byte	0x04, 0x17
        /*006a*/ 	.short	(.L_67 - .L_66)
.L_66:
        /*006c*/ 	.word	0x00000000
        /*0070*/ 	.short	0x0000
        /*0072*/ 	.short	0x0000
        /*0074*/ 	.byte	0x00, 0xf5, 0x21, 0x00


	//----- nvinfo : EIATTR_SPARSE_MMA_MASK
	.align		4
.L_67:
        /*0078*/ 	.byte	0x03, 0x50
        /*007a*/ 	.short	0x0000


	//----- nvinfo : EIATTR_MAXREG_COUNT
	.align		4
        /*007c*/ 	.byte	0x03, 0x1b
        /*007e*/ 	.short	0x00ff


	//----- nvinfo : EIATTR_MERCURY_ISA_VERSION
	.align		4
        /*0080*/ 	.byte	0x03, 0x5f
        /*0082*/ 	.short	0x0101


	//----- nvinfo : EIATTR_VRC_CTA_INIT_COUNT
	.align		4
        /*0084*/ 	.byte	0x02, 0x4a
	.zero		1
	.zero		1


	//----- nvinfo : EIATTR_EXIT_INSTR_OFFSETS
	.align		4
        /*0088*/ 	.byte	0x04, 0x1c
        /*008a*/ 	.short	(.L_69 - .L_68)


	//   ....[0]....
.L_68:
        /*008c*/ 	.word	0x00000040


	//   ....[1]....
        /*0090*/ 	.word	0x00000170


	//   ....[2]....
        /*0094*/ 	.word	0x00000210


	//   ....[3]....
        /*0098*/ 	.word	0x00000310


	//   ....[4]....
        /*009c*/ 	.word	0x000003c0


	//   ....[5]....
        /*00a0*/ 	.word	0x00000980


	//   ....[6]....
        /*00a4*/ 	.word	0x000014f0


	//----- nvinfo : EIATTR_MAX_THREADS
	.align		4
.L_69:
        /*00a8*/ 	.byte	0x04, 0x05
        /*00aa*/ 	.short	(.L_71 - .L_70)
.L_70:
        /*00ac*/ 	.word	0x00000020
        /*00b0*/ 	.word	0x00000001
        /*00b4*/ 	.word	0x00000001


	//----- nvinfo : EIATTR_CRS_STACK_SIZE
	.align		4
.L_71:
        /*00b8*/ 	.byte	0x04, 0x1e
        /*00ba*/ 	.short	(.L_73 - .L_72)
.L_72:
        /*00bc*/ 	.word	0x00000000


	//----- nvinfo : EIATTR_CBANK_PARAM_SIZE
	.align		4
.L_73:
        /*00c0*/ 	.byte	0x03, 0x19
        /*00c2*/ 	.short	0x0030


	//----- nvinfo : EIATTR_PARAM_CBANK
	.align		4
        /*00c4*/ 	.byte	0x04, 0x0a
        /*00c6*/ 	.short	(.L_75 - .L_74)
	.align		4
.L_74:
        /*00c8*/ 	.word	index@(.nv.constant0.kama_batch_prefix_f32)
        /*00cc*/ 	.short	0x0380
        /*00ce*/ 	.short	0x0030


	//----- nvinfo : EIATTR_SW_WAR
	.align		4
.L_75:
        /*00d0*/ 	.byte	0x04, 0x36
        /*00d2*/ 	.short	(.L_77 - .L_76)
.L_76:
        /*00d4*/ 	.word	0x00000008
.L_77:


//--------------------- .nv.info.kama_batch_f32   --------------------------
	.section	.nv.info.kama_batch_f32,"",@"SHT_CUDA_INFO"
	.sectionflags	@""
	.align	4


	//----- nvinfo : EIATTR_CUDA_API_VERSION
	.align		4
        /*0000*/ 	.byte	0x04, 0x37
        /*0002*/ 	.short	(.L_79 - .L_78)
.L_78:
        /*0004*/ 	.word	0x00000082


	//----- nvinfo : EIATTR_KPARAM_INFO
	.align		4
.L_79:
        /*0008*/ 	.byte	0x04, 0x17
        /*000a*/ 	.short	(.L_81 - .L_80)
.L_80:
        /*000c*/ 	.word	0x00000000
        /*0010*/ 	.short	0x0005
        /*0012*/ 	.short	0x0020
        /*0014*/ 	.byte	0x00, 0xf5, 0x21, 0x00


	//----- nvinfo : EIATTR_KPARAM_INFO
	.align		4
.L_81:
        /*0018*/ 	.byte	0x04, 0x17
        /*001a*/ 	.short	(.L_83 - .L_82)
.L_82:
        /*001c*/ 	.word	0x00000000
        /*0020*/ 	.short	0x0004
        /*0022*/ 	.short	0x0018
        /*0024*/ 	.byte	0x00, 0xf0, 0x11, 0x00


	//----- nvinfo : EIATTR_KPARAM_INFO
	.align		4
.L_83:
        /*0028*/ 	.byte	0x04, 0x17
        /*002a*/ 	.short	(.L_85 - .L_84)
.L_84:
        /*002c*/ 	.word	0x00000000
        /*0030*/ 	.short	0x0003
        /*0032*/ 	.short	0x0014
        /*0034*/ 	.byte	0x00, 0xf0, 0x11, 0x00


	//----- nvinfo : EIATTR_KPARAM_INFO
	.align		4
.L_85:
        /*0038*/ 	.byte	0x04, 0x17
        /*003a*/ 	.short	(.L_87 - .L_86)
.L_86:
        /*003c*/ 	.word	0x00000000
        /*0040*/ 	.short	0x0002
        /*0042*/ 	.short	0x0010
        /*0044*/ 	.byte	0x00, 0xf0, 0x11, 0x00


	//----- nvinfo : EIATTR_KPARAM_INFO
	.align		4
.L_87:
        /*0048*/ 	.byte	0x04, 0x17
        /*004a*/ 	.short	(.L_89 - .L_88)
.L_88:
        /*004c*/ 	.word	0x00000000
        /*0050*/ 	.short	0x0001
        /*0052*/ 	.short	0x0008
        /*0054*/ 	.byte	0x00, 0xf5, 0x21, 0x00


	//----- nvinfo : EIATTR_KPARAM_INFO
	.align		4
.L_89:
        /*0058*/ 	.byte	0x04, 0x17
        /*005a*/ 	.short	(.L_91 - .L_90)
.L_90:
        /*005c*/ 	.word	0x00000000
        /*0060*/ 	.short	0x0000
        /*0062*/ 	.short	0x0000
        /*0064*/ 	.byte	0x00, 0xf5, 0x21, 0x00


	//----- nvinfo : EIATTR_SPARSE_MMA_MASK
	.align		4
.L_91:
        /*0068*/ 	.byte	0x03, 0x50
        /*006a*/ 	.short	0x0000


	//----- nvinfo : EIATTR_MAXREG_COUNT
	.align		4
        /*006c*/ 	.byte	0x03, 0x1b
        /*006e*/ 	.short	0x00ff


	//----- nvinfo : EIATTR_MERCURY_ISA_VERSION
	.align		4
        /*0070*/ 	.byte	0x03, 0x5f
        /*0072*/ 	.short	0x0101


	//----- nvinfo : EIATTR_COOP_GROUP_MASK_REGIDS
	.align		4
        /*0074*/ 	.byte	0x04, 0x29
        /*0076*/ 	.short	(.L_93 - .L_92)


	//   ....[0]....
.L_92:
        /*0078*/ 	.word	0x05000013


	//   ....[1]....
        /*007c*/ 	.word	0x05000013


	//   ....[2]....
        /*0080*/ 	.word	0x05000013


	//   ....[3]....
        /*0084*/ 	.word	0x05000013


	//   ....[4]....
        /*0088*/ 	.word	0x05000013


	//   ....[5]....
        /*008c*/ 	.word	0x05000013


	//   ....[6]....
        /*0090*/ 	.word	0x05000013


	//   ....[7]....
        /*0094*/ 	.word	0x05000013


	//   ....[8]....
        /*0098*/ 	.word	0x05000013


	//   ....[9]....
        /*009c*/ 	.word	0x05000013


	//----- nvinfo : EIATTR_COOP_GROUP_INSTR_OFFSETS
	.align		4
.L_93:
        /*00a0*/ 	.byte	0x04, 0x28
        /*00a2*/ 	.short	(.L_95 - .L_94)


	//   ....[0]....
.L_94:
        /*00a4*/ 	.word	0x00000be0


	//   ....[1]....
        /*00a8*/ 	.word	0x00000bf0


	//   ....[2]....
        /*00ac*/ 	.word	0x00000c10


	//   ....[3]....
        /*00b0*/ 	.word	0x00000c20


	//   ....[4]....
        /*00b4*/ 	.word	0x00000c40


	//   ....[5]....
        /*00b8*/ 	.word	0x00000c50


	//   ....[6]....
        /*00bc*/ 	.word	0x00000c70


	//   ....[7]....
        /*00c0*/ 	.word	0x00000c80


	//   ....[8]....
        /*00c4*/ 	.word	0x00000ca0


	//   ....[9]....
        /*00c8*/ 	.word	0x00000cb0


	//----- nvinfo : EIATTR_VRC_CTA_INIT_COUNT
	.align		4
.L_95:
        /*00cc*/ 	.byte	0x02, 0x4a
	.zero		1
	.zero		1


	//----- nvinfo : EIATTR_EXIT_INSTR_OFFSETS
	.align		4
        /*00d0*/ 	.byte	0x04, 0x1c
        /*00d2*/ 	.short	(.L_97 - .L_96)


	//   ....[0]....
.L_96:
        /*00d4*/ 	.word	0x00000040


	//   ....[1]....
        /*00d8*/ 	.word	0x00000190


	//   ....[2]....
        /*00dc*/ 	.word	0x00000230


	//   ....[3]....
        /*00e0*/ 	.word	0x00000cc0


	//   ....[4]....
        /*00e4*/ 	.word	0x00000d60


	//   ....[5]....
        /*00e8*/ 	.word	0x000012d0


	//   ....[6]....
        /*00ec*/ 	.word	0x00001f10


	//----- nvinfo : EIATTR_MAX_THREADS
	.align		4
.L_97:
        /*00f0*/ 	.byte	0x04, 0x05
        /*00f2*/ 	.short	(.L_99 - .L_98)
.L_98:
        /*00f4*/ 	.word	0x00000020
        /*00f8*/ 	.word	0x00000001
        /*00fc*/ 	.word	0x00000001


	//----- nvinfo : EIATTR_CRS_STACK_SIZE
	.align		4
.L_99:
        /*0100*/ 	.byte	0x04, 0x1e
        /*0102*/ 	.short	(.L_101 - .L_100)
.L_100:
        /*0104*/ 	.word	0x00000000


	//----- nvinfo : EIATTR_CBANK_PARAM_SIZE
	.align		4
.L_101:
        /*0108*/ 	.byte	0x03, 0x19
        /*010a*/ 	.short	0x0028


	//----- nvinfo : EIATTR_PARAM_CBANK
	.align		4
        /*010c*/ 	.byte	0x04, 0x0a
        /*010e*/ 	.short	(.L_103 - .L_102)
	.align		4
.L_102:
        /*0110*/ 	.word	index@(.nv.constant0.kama_batch_f32)
        /*0114*/ 	.short	0x0380
        /*0116*/ 	.short	0x0028


	//----- nvinfo : EIATTR_SW_WAR
	.align		4
.L_103:
        /*0118*/ 	.byte	0x04, 0x36
        /*011a*/ 	.short	(.L_105 - .L_104)
.L_104:
        /*011c*/ 	.word	0x00000008
.L_105:


//--------------------- .nv.callgraph             --------------------------
	.section	.nv.callgraph,"",@"SHT_CUDA_CALLGRAPH"
	.align	4
	.sectionentsize	8
	.align		4
        /*0000*/ 	.word	0x00000000
	.align		4
        /*0004*/ 	.word	0xffffffff
	.align		4
        /*0008*/ 	.word	0x00000000
	.align		4
        /*000c*/ 	.word	0xfffffffe
	.align		4
        /*0010*/ 	.word	0x00000000
	.align		4
        /*0014*/ 	.word	0xfffffffd
	.align		4
        /*0018*/ 	.word	0x00000000
	.align		4
        /*001c*/ 	.word	0xfffffffc


//--------------------- .text.kama_many_series_one_param_time_major_f32 --------------------------
	.section	.text.kama_many_series_one_param_time_major_f32,"ax",@progbits
	.align	128
        .global         kama_many_series_one_param_time_major_f32
        .type           kama_many_series_one_param_time_major_f32,@function
        .size           kama_many_series_one_param_time_major_f32,(.L_x_84 - kama_many_series_one_param_time_major_f32)
        .other          kama_many_series_one_param_time_major_f32,@"STO_CUDA_ENTRY STV_DEFAULT"
kama_many_series_one_param_time_major_f32:
.text.kama_many_series_one_param_time_major_f32:
[----:B------:R-:W-:Y:S01]  /*0000*/  LDC R1, c[0x0][0x37c] ;  /* 0x0000df00ff017b82 */ /* 0x000fe20000000800 */
[----:B------:R-:W0:Y:S01]  /*0010*/  S2R R31, SR_CTAID.X ;  /* 0x00000000001f7919 */ /* 0x000e220000002500 */
[----:B------:R-:W1:Y:S02]  /*0020*/  LDCU UR4, c[0x0][0x38c] ;  /* 0x00007180ff0477ac */ /* 0x000e640008000800 */
[----:B-1----:R-:W-:-:S05]  /*0030*/  IMAD.U32 R2, RZ, RZ, UR4 ;  /* 0x00000004ff027e24 */ /* 0x002fca000f8e00ff */
[----:B0-----:R-:W-:-:S13]  /*0040*/  ISETP.GE.AND P0, PT, R31, R2, PT ;  /* 0x000000021f00720c */ /* 0x001fda0003f06270 */
[----:B------:R-:W-:Y:S05]  /*0050*/  @P0 EXIT ;  /* 0x000000000000094d */ /* 0x000fea0003800000 */
[----:B------:R-:W0:Y:S01]  /*0060*/  LDC.64 R4, c[0x0][0x398] ;  /* 0x0000e600ff047b82 */ /* 0x000e220000000a00 */
[----:B------:R-:W1:Y:S07]  /*0070*/  LDCU.64 UR4, c[0x0][0x358] ;  /* 0x00006b00ff0477ac */ /* 0x000e6e0008000a00 */
[----:B------:R-:W2:Y:S08]  /*0080*/  LDC R3, c[0x0][0x390] ;  /* 0x0000e400ff037b82 */ /* 0x000eb00000000800 */
[----:B------:R-:W3:Y:S01]  /*0090*/  LDC R0, c[0x0][0x388] ;  /* 0x0000e200ff007b82 */ /* 0x000ee20000000800 */
[----:B0-----:R-:W-:-:S06]  /*00a0*/  IMAD.WIDE.U32 R4, R31, 0x4, R4 ;  /* 0x000000041f047825 */ /* 0x001fcc00078e0004 */
[----:B-1----:R-:W2:Y:S02]  /*00b0*/  LDG.E.CONSTANT R4, desc[UR4][R4.64] ;  /* 0x0000000404047981 */ /* 0x002ea4000c1e9900 */
[C---:B--2---:R-:W-:Y:S01]  /*00c0*/  ISETP.GE.AND P0, PT, R4.reuse, R3, PT ;  /* 0x000000030400720c */ /* 0x044fe20003f06270 */
[----:B---3--:R-:W-:-:S03]  /*00d0*/  IMAD.IADD R6, R4, 0x1, R0 ;  /* 0x0000000104067824 */ /* 0x008fc600078e0200 */
[----:B------:R-:W-:Y:S02]  /*00e0*/  ISETP.LT.OR P0, PT, R4, RZ, P0 ;  /* 0x000000ff0400720c */ /* 0x000fe40000701670 */
[----:B------:R-:W-:Y:S02]  /*00f0*/  ISETP.LT.AND P1, PT, R6, R3, PT ;  /* 0x000000030600720c */ /* 0x000fe40003f21270 */
[----:B------:R-:W-:-:S13]  /*0100*/  ISETP.LT.OR P0, PT, R0, 0x1, P0 ;  /* 0x000000010000780c */ /* 0x000fda0000701670 */
[----:B------:R-:W-:-:S04]  /*0110*/  @!P0 IADD3 R7, PT, PT, -R4, R3, RZ ;  /* 0x0000000304078210 */ /* 0x000fc80007ffe1ff */
[----:B------:R-:W-:-:S13]  /*0120*/  ISETP.LE.OR P0, PT, R7, R0, P0 ;  /* 0x000000000700720c */ /* 0x000fda0000703670 */
[----:B------:R-:W-:Y:S05]  /*0130*/  @!P0 BRA P1, `(.L_x_0) ;  /* 0x0000000000348947 */ /* 0x000fea0000800000 */
[----:B------:R-:W0:Y:S02]  /*0140*/  S2R R0, SR_TID.X ;  /* 0x0000000000007919 */ /* 0x000e240000002100 */
[----:B0-----:R-:W-:-:S13]  /*0150*/  ISETP.GE.AND P0, PT, R0, R3, PT ;  /* 0x000000030000720c */ /* 0x001fda0003f06270 */
[----:B------:R-:W-:Y:S05]  /*0160*/  @P0 EXIT ;  /* 0x000000000000094d */ /* 0x000fea0003800000 */
[----:B------:R-:W0:Y:S01]  /*0170*/  LDC.64 R6, c[0x0][0x3a0] ;  /* 0x0000e800ff067b82 */ /* 0x000e220000000a00 */
[----:B------:R-:W-:Y:S01]  /*0180*/  IMAD.MOV.U32 R9, RZ, RZ, 0x7fffffff ;  /* 0x7fffffffff097424 */ /* 0x000fe200078e00ff */
[----:B------:R-:W1:Y:S06]  /*0190*/  LDCU UR6, c[0x0][0x360] ;  /* 0x00006c00ff0677ac */ /* 0x000e6c0008000800 */
.L_x_1:
[C---:B--2---:R-:W-:Y:S02]  /*01a0*/  IMAD R5, R0.reuse, R2, R31 ;  /* 0x0000000200057224 */ /* 0x044fe400078e021f */
[----:B-1----:R-:W-:Y:S02]  /*01b0*/  VIADD R0, R0, UR6 ;  /* 0x0000000600007c36 */ /* 0x002fe40008000000 */
[----:B0-----:R-:W-:-:S03]  /*01c0*/  IMAD.WIDE R4, R5, 0x4, R6 ;  /* 0x0000000405047825 */ /* 0x001fc600078e0206 */
[----:B------:R-:W-:Y:S02]  /*01d0*/  ISETP.GE.AND P0, PT, R0, R3, PT ;  /* 0x000000030000720c */ /* 0x000fe40003f06270 */
[----:B------:R2:W-:Y:S11]  /*01e0*/  STG.E desc[UR4][R4.64], R9 ;  /* 0x0000000904007986 */ /* 0x0005f6000c101904 */
[----:B------:R-:W-:Y:S05]  /*01f0*/  @!P0 BRA `(.L_x_1) ;  /* 0xfffffffc00e88947 */ /* 0x000fea000383ffff */
[----:B------:R-:W-:Y:S05]  /*0200*/  EXIT ;  /* 0x000000000000794d */ /* 0x000fea0003800000 */
.L_x_0:
[----:B------:R-:W0:Y:S01]  /*0210*/  S2R R5, SR_TID.X ;  /* 0x0000000000057919 */ /* 0x000e220000002100 */
[----:B------:R-:W-:Y:S01]  /*0220*/  BSSY.RECONVERGENT B0, `(.L_x_2) ;  /* 0x000000e000007945 */ /* 0x000fe20003800200 */
[C---:B0-----:R-:W-:Y:S02]  /*0230*/  ISETP.GE.AND P0, PT, R5.reuse, R6, PT ;  /* 0x000000060500720c */ /* 0x041fe40003f06270 */
[----:B------:R-:W-:-:S11]  /*0240*/  ISETP.GE.AND P1, PT, R5, R0, PT ;  /* 0x000000000500720c */ /* 0x000fd60003f26270 */
[----:B------:R-:W-:Y:S05]  /*0250*/  @P0 BRA `(.L_x_3) ;  /* 0x0000000000280947 */ /* 0x000fea0003800000 */
[----:B------:R-:W0:Y:S01]  /*0260*/  LDC R12, c[0x0][0x360] ;  /* 0x0000d800ff0c7b82 */ /* 0x000e220000000800 */
[----:B------:R-:W-:Y:S01]  /*0270*/  MOV R7, R5 ;  /* 0x0000000500077202 */ /* 0x000fe20000000f00 */
[----:B------:R-:W-:-:S06]  /*0280*/  IMAD.MOV.U32 R13, RZ, RZ, 0x7fffffff ;  /* 0x7fffffffff0d7424 */ /* 0x000fcc00078e00ff */
[----:B------:R-:W1:Y:S02]  /*0290*/  LDC.64 R10, c[0x0][0x3a0] ;  /* 0x0000e800ff0a7b82 */ /* 0x000e640000000a00 */
.L_x_4:
[----:B--2---:R-:W-:Y:S02]  /*02a0*/  IMAD R9, R7, R2, R31 ;  /* 0x0000000207097224 */ /* 0x004fe400078e021f */
[----:B0-----:R-:W-:Y:S02]  /*02b0*/  IMAD.IADD R7, R12, 0x1, R7 ;  /* 0x000000010c077824 */ /* 0x001fe400078e0207 */
[----:B-1----:R-:W-:-:S03]  /*02c0*/  IMAD.WIDE R8, R9, 0x4, R10 ;  /* 0x0000000409087825 */ /* 0x002fc600078e020a */
[----:B------:R-:W-:Y:S02]  /*02d0*/  ISETP.GE.AND P0, PT, R7, R6, PT ;  /* 0x000000060700720c */ /* 0x000fe40003f06270 */
[----:B------:R2:W-:Y:S11]  /*02e0*/  STG.E desc[UR4][R8.64], R13 ;  /* 0x0000000d08007986 */ /* 0x0005f6000c101904 */
[----:B------:R-:W-:Y:S05]  /*02f0*/  @!P0 BRA `(.L_x_4) ;  /* 0xfffffffc00e88947 */ /* 0x000fea000383ffff */
.L_x_3:
[----:B------:R-:W-:Y:S05]  /*0300*/  BSYNC.RECONVERGENT B0 ;  /* 0x0000000000007941 */ /* 0x000fea0003800200 */
.L_x_2:
[----:B------:R-:W-:Y:S01]  /*0310*/  BSSY.RECONVERGENT B0, `(.L_x_5) ;  /* 0x00000c7000007945 */ /* 0x000fe20003800200 */
[----:B------:R-:W-:-:S03]  /*0320*/  CS2R R46, SRZ ;  /* 0x00000000002e7805 */ /* 0x000fc6000001ff00 */
[----:B------:R-:W-:Y:S05]  /*0330*/  @P1 BRA `(.L_x_6) ;  /* 0x0000000c00101947 */ /* 0x000fea0003800000 */
[-C--:B------:R-:W-:Y:S01]  /*0340*/  IADD3 R25, PT, PT, R4, R5.reuse, RZ ;  /* 0x0000000504197210 */ /* 0x080fe20007ffe0ff */
[----:B------:R-:W-:Y:S01]  /*0350*/  BSSY.RECONVERGENT B1, `(.L_x_7) ;  /* 0x0000069000017945 */ /* 0x000fe20003800200 */
[----:B--2---:R-:W-:Y:S02]  /*0360*/  LOP3.LUT R8, RZ, R5, RZ, 0x33, !PT ;  /* 0x00000005ff087212 */ /* 0x004fe400078e33ff */
[----:B------:R-:W-:Y:S01]  /*0370*/  CS2R R46, SRZ ;  /* 0x00000000002e7805 */ /* 0x000fe2000001ff00 */
[----:B------:R-:W-:-:S05]  /*0380*/  VIADD R13, R25, 0x20 ;  /* 0x00000020190d7836 */ /* 0x000fca0000000000 */
[----:B------:R-:W-:-:S04]  /*0390*/  VIMNMX R7, PT, PT, R6, R13, !PT ;  /* 0x0000000d06077248 */ /* 0x000fc80007fe0100 */
[----:B------:R-:W-:-:S04]  /*03a0*/  IADD3 R8, PT, PT, -R4, R7, R8 ;  /* 0x0000000704087210 */ /* 0x000fc80007ffe108 */
[C---:B------:R-:W-:Y:S02]  /*03b0*/  ISETP.GE.U32.AND P0, PT, R8.reuse, 0xe0, PT ;  /* 0x000000e00800780c */ /* 0x040fe40003f06070 */
[----:B------:R-:W-:-:S04]  /*03c0*/  LEA.HI R9, R8, 0x1, RZ, 0x1b ;  /* 0x0000000108097811 */ /* 0x000fc800078fd8ff */
[----:B------:R-:W-:-:S04]  /*03d0*/  LOP3.LUT R10, R9, 0x7, RZ, 0xc0, !PT ;  /* 0x00000007090a7812 */ /* 0x000fc800078ec0ff */
[----:B------:R-:W-:-:S03]  /*03e0*/  ISETP.NE.AND P1, PT, R10, RZ, PT ;  /* 0x000000ff0a00720c */ /* 0x000fc60003f25270 */
[----:B------:R-:W-:Y:S10]  /*03f0*/  @!P0 BRA `(.L_x_8) ;  /* 0x0000000400788947 */ /* 0x000ff40003800000 */
[----:B------:R-:W0:Y:S01]  /*0400*/  LDC.64 R26, c[0x0][0x380] ;  /* 0x0000e000ff1a7b82 */ /* 0x000e220000000a00 */
[C---:B------:R-:W-:Y:S01]  /*0410*/  IADD3 R15, PT, PT, R25.reuse, 0x60, RZ ;  /* 0x00000060190f7810 */ /* 0x040fe20007ffe0ff */
[C---:B------:R-:W-:Y:S01]  /*0420*/  VIADD R11, R25.reuse, 0x40 ;  /* 0x00000040190b7836 */ /* 0x040fe20000000000 */
[C---:B------:R-:W-:Y:S01]  /*0430*/  IADD3 R21, PT, PT, R25.reuse, 0xc0, RZ ;  /* 0x000000c019157810 */ /* 0x040fe20007ffe0ff */
[----:B------:R-:W-:Y:S01]  /*0440*/  VIADD R17, R25, 0x80 ;  /* 0x0000008019117836 */ /* 0x000fe20000000000 */
[----:B------:R-:W-:Y:S01]  /*0450*/  LOP3.LUT R12, R9, 0xffffff8, RZ, 0xc0, !PT ;  /* 0x0ffffff8090c7812 */ /* 0x000fe200078ec0ff */
[C---:B------:R-:W-:Y:S01]  /*0460*/  VIADD R19, R25.reuse, 0xa0 ;  /* 0x000000a019137836 */ /* 0x040fe20000000000 */
[----:B------:R-:W-:Y:S01]  /*0470*/  CS2R R46, SRZ ;  /* 0x00000000002e7805 */ /* 0x000fe2000001ff00 */
[----:B------:R-:W-:Y:S02]  /*0480*/  VIADD R23, R25, 0xe0 ;  /* 0x000000e019177836 */ /* 0x000fe40000000000 */
[----:B------:R-:W-:-:S02]  /*0490*/  IMAD R13, R13, R2, R31 ;  /* 0x000000020d0d7224 */ /* 0x000fc400078e021f */
[-CC-:B------:R-:W-:Y:S02]  /*04a0*/  IMAD R7, R25, R2.reuse, R31.reuse ;  /* 0x0000000219077224 */ /* 0x180fe400078e021f */
[-CC-:B------:R-:W-:Y:S02]  /*04b0*/  IMAD R11, R11, R2.reuse, R31.reuse ;  /* 0x000000020b0b7224 */ /* 0x180fe400078e021f */
[-CC-:B------:R-:W-:Y:S02]  /*04c0*/  IMAD R15, R15, R2.reuse, R31.reuse ;  /* 0x000000020f0f7224 */ /* 0x180fe400078e021f */
[-CC-:B------:R-:W-:Y:S02]  /*04d0*/  IMAD R17, R17, R2.reuse, R31.reuse ;  /* 0x0000000211117224 */ /* 0x180fe400078e021f */
[-CC-:B------:R-:W-:Y:S02]  /*04e0*/  IMAD R19, R19, R2.reuse, R31.reuse ;  /* 0x0000000213137224 */ /* 0x180fe400078e021f */
[----:B------:R-:W-:-:S02]  /*04f0*/  IMAD R21, R21, R2, R31 ;  /* 0x0000000215157224 */ /* 0x000fc400078e021f */
[----:B------:R-:W-:Y:S02]  /*0500*/  IMAD R23, R23, R2, R31 ;  /* 0x0000000217177224 */ /* 0x000fe400078e021f */
[----:B------:R-:W-:-:S07]  /*0510*/  IMAD.MOV R12, RZ, RZ, -R12 ;  /* 0x000000ffff0c7224 */ /* 0x000fce00078e0a0c */
.L_x_9:
[----:B0-----:R-:W-:-:S04]  /*0520*/  IMAD.WIDE R60, R7, 0x4, R26 ;  /* 0x00000004073c7825 */ /* 0x001fc800078e021a */
[----:B------:R-:W-:-:S04]  /*0530*/  IMAD.WIDE R34, R13, 0x4, R26 ;  /* 0x000000040d227825 */ /* 0x000fc800078e021a */
[C---:B------:R-:W-:Y:S01]  /*0540*/  IMAD.WIDE R38, R2.reuse, 0x4, R60 ;  /* 0x0000000402267825 */ /* 0x040fe200078e023c */
[----:B------:R-:W2:Y:S03]  /*0550*/  LDG.E.CONSTANT R59, desc[UR4][R34.64] ;  /* 0x00000004223b7981 */ /* 0x000ea6000c1e9900 */
[----:B------:R-:W-:Y:S01]  /*0560*/  IMAD.WIDE R28, R11, 0x4, R26 ;  /* 0x000000040b1c7825 */ /* 0x000fe200078e021a */
[----:B------:R-:W3:Y:S04]  /*0570*/  LDG.E.CONSTANT R60, desc[UR4][R60.64] ;  /* 0x000000043c3c7981 */ /* 0x000ee8000c1e9900 */
[----:B------:R0:W4:Y:S01]  /*0580*/  LDG.E.CONSTANT R57, desc[UR4][R38.64] ;  /* 0x0000000426397981 */ /* 0x000122000c1e9900 */
[----:B------:R-:W-:-:S03]  /*0590*/  IMAD.WIDE R44, R2, 0x4, R34 ;  /* 0x00000004022c7825 */ /* 0x000fc600078e0222 */
[----:B------:R1:W5:Y:S01]  /*05a0*/  LDG.E.CONSTANT R58, desc[UR4][R28.64] ;  /* 0x000000041c3a7981 */ /* 0x000362000c1e9900 */
[----:B------:R-:W-:-:S03]  /*05b0*/  IMAD.WIDE R42, R2, 0x4, R28 ;  /* 0x00000004022a7825 */ /* 0x000fc600078e021c */
[----:B------:R-:W5:Y:S01]  /*05c0*/  LDG.E.CONSTANT R54, desc[UR4][R44.64] ;  /* 0x000000042c367981 */ /* 0x000f62000c1e9900 */
[----:B------:R-:W-:-:S03]  /*05d0*/  IMAD.WIDE R40, R15, 0x4, R26 ;  /* 0x000000040f287825 */ /* 0x000fc600078e021a */
[----:B------:R-:W5:Y:S01]  /*05e0*/  LDG.E.CONSTANT R48, desc[UR4][R42.64] ;  /* 0x000000042a307981 */ /* 0x000f62000c1e9900 */
[----:B------:R-:W-:-:S03]  /*05f0*/  IMAD.WIDE R36, R17, 0x4, R26 ;  /* 0x0000000411247825 */ /* 0x000fc600078e021a */
[----:B------:R-:W5:Y:S01]  /*0600*/  LDG.E.CONSTANT R56, desc[UR4][R40.64] ;  /* 0x0000000428387981 */ /* 0x000f62000c1e9900 */
[----:B0-----:R-:W-:-:S03]  /*0610*/  IMAD.WIDE R38, R2, 0x4, R40 ;  /* 0x0000000402267825 */ /* 0x001fc600078e0228 */
[----:B------:R0:W5:Y:S01]  /*0620*/  LDG.E.CONSTANT R55, desc[UR4][R36.64] ;  /* 0x0000000424377981 */ /* 0x000162000c1e9900 */
[----:B------:R-:W-:-:S03]  /*0630*/  IMAD.WIDE R34, R2, 0x4, R36 ;  /* 0x0000000402227825 */ /* 0x000fc600078e0224 */
[----:B------:R-:W5:Y:S01]  /*0640*/  LDG.E.CONSTANT R30, desc[UR4][R38.64] ;  /* 0x00000004261e7981 */ /* 0x000f62000c1e9900 */
[----:B------:R-:W-:-:S03]  /*0650*/  IMAD.WIDE R32, R19, 0x4, R26 ;  /* 0x0000000413207825 */ /* 0x000fc600078e021a */
[----:B------:R-:W5:Y:S01]  /*0660*/  LDG.E.CONSTANT R14, desc[UR4][R34.64] ;  /* 0x00000004220e7981 */ /* 0x000f62000c1e9900 */
[----:B-1----:R-:W-:-:S03]  /*0670*/  IMAD.WIDE R28, R21, 0x4, R26 ;  /* 0x00000004151c7825 */ /* 0x002fc600078e021a */
[----:B------:R-:W5:Y:S01]  /*0680*/  LDG.E.CONSTANT R49, desc[UR4][R32.64] ;  /* 0x0000000420317981 */ /* 0x000f62000c1e9900 */
[----:B0-----:R-:W-:-:S03]  /*0690*/  IMAD.WIDE R36, R2, 0x4, R32 ;  /* 0x0000000402247825 */ /* 0x001fc600078e0220 */
[----:B------:R2:W5:Y:S01]  /*06a0*/  LDG.E.CONSTANT R24, desc[UR4][R28.64] ;  /* 0x000000041c187981 */ /* 0x000562000c1e9900 */
[----:B------:R-:W-:-:S03]  /*06b0*/  IMAD.WIDE R50, R2, 0x4, R28 ;  /* 0x0000000402327825 */ /* 0x000fc600078e021c */
[----:B------:R0:W5:Y:S01]  /*06c0*/  LDG.E.CONSTANT R16, desc[UR4][R36.64] ;  /* 0x0000000424107981 */ /* 0x000162000c1e9900 */
[----:B------:R-:W-:-:S03]  /*06d0*/  IMAD.WIDE R40, R23, 0x4, R26 ;  /* 0x0000000417287825 */ /* 0x000fc600078e021a */
[----:B------:R-:W5:Y:S01]  /*06e0*/  LDG.E.CONSTANT R20, desc[UR4][R50.64] ;  /* 0x0000000432147981 */ /* 0x000f62000c1e9900 */
[----:B------:R-:W-:-:S03]  /*06f0*/  IMAD.WIDE R52, R2, 0x4, R40 ;  /* 0x0000000402347825 */ /* 0x000fc600078e0228 */
[----:B------:R1:W5:Y:S04]  /*0700*/  LDG.E.CONSTANT R18, desc[UR4][R40.64] ;  /* 0x0000000428127981 */ /* 0x000368000c1e9900 */
[----:B------:R-:W5:Y:S01]  /*0710*/  LDG.E.CONSTANT R22, desc[UR4][R52.64] ;  /* 0x0000000434167981 */ /* 0x000f62000c1e9900 */
[----:B------:R-:W-:-:S04]  /*0720*/  IADD3 R12, PT, PT, R12, 0x8, RZ ;  /* 0x000000080c0c7810 */ /* 0x000fc80007ffe0ff */
[----:B------:R-:W-:Y:S01]  /*0730*/  ISETP.NE.AND P0, PT, R12, RZ, PT ;  /* 0x000000ff0c00720c */ /* 0x000fe20003f05270 */
[----:B------:R-:W-:Y:S01]  /*0740*/  VIADD R25, R25, 0x100 ;  /* 0x0000010019197836 */ /* 0x000fe20000000000 */
[C---:B------:R-:W-:Y:S01]  /*0750*/  LEA R13, R2.reuse, R13, 0x8 ;  /* 0x0000000d020d7211 */ /* 0x040fe200078e40ff */
[C---:B------:R-:W-:Y:S01]  /*0760*/  IMAD R7, R2.reuse, 0x100, R7 ;  /* 0x0000010002077824 */ /* 0x040fe200078e0207 */
[C---:B------:R-:W-:Y:S01]  /*0770*/  LEA R17, R2.reuse, R17, 0x8 ;  /* 0x0000001102117211 */ /* 0x040fe200078e40ff */
[C---:B------:R-:W-:Y:S01]  /*0780*/  IMAD R11, R2.reuse, 0x100, R11 ;  /* 0x00000100020b7824 */ /* 0x040fe200078e020b */
[C---:B------:R-:W-:Y:S01]  /*0790*/  LEA R23, R2.reuse, R23, 0x8 ;  /* 0x0000001702177211 */ /* 0x040fe200078e40ff */
[C---:B------:R-:W-:Y:S02]  /*07a0*/  IMAD R15, R2.reuse, 0x100, R15 ;  /* 0x00000100020f7824 */ /* 0x040fe400078e020f */
[C---:B------:R-:W-:Y:S02]  /*07b0*/  IMAD R19, R2.reuse, 0x100, R19 ;  /* 0x0000010002137824 */ /* 0x040fe400078e0213 */
[----:B------:R-:W-:Y:S01]  /*07c0*/  IMAD R21, R2, 0x100, R21 ;  /* 0x0000010002157824 */ /* 0x000fe200078e0215 */
[----:B---3--:R-:W-:Y:S08]  /*07d0*/  F2F.F64.F32 R42, R60 ;  /* 0x0000003c002a7310 */ /* 0x008ff00000201800 */
[----:B----4-:R-:W3:Y:S08]  /*07e0*/  F2F.F64.F32 R44, R57 ;  /* 0x00000039002c7310 */ /* 0x010ef00000201800 */
[----:B--2---:R-:W-:Y:S08]  /*07f0*/  F2F.F64.F32 R28, R59 ;  /* 0x0000003b001c7310 */ /* 0x004ff00000201800 */
[----:B-----5:R-:W2:Y:S01]  /*0800*/  F2F.F64.F32 R38, R54 ;  /* 0x0000003600267310 */ /* 0x020ea20000201800 */
[----:B---3--:R-:W-:-:S07]  /*0810*/  DADD R44, -R42, R44 ;  /* 0x000000002a2c7229 */ /* 0x008fce000000012c */
[----:B------:R-:W-:Y:S01]  /*0820*/  F2F.F64.F32 R32, R58 ;  /* 0x0000003a00207310 */ /* 0x000fe20000201800 */
[----:B------:R-:W-:-:S07]  /*0830*/  DADD R46, |R44|, R46 ;  /* 0x000000002c2e7229 */ /* 0x000fce000000022e */
[----:B------:R-:W3:Y:S01]  /*0840*/  F2F.F64.F32 R42, R48 ;  /* 0x00000030002a7310 */ /* 0x000ee20000201800 */
[----:B--2---:R-:W-:-:S07]  /*0850*/  DADD R28, -R28, R38 ;  /* 0x000000001c1c7229 */ /* 0x004fce0000000126 */
[----:B------:R-:W-:Y:S08]  /*0860*/  F2F.F64.F32 R34, R56 ;  /* 0x0000003800227310 */ /* 0x000ff00000201800 */
[----:B------:R-:W2:Y:S01]  /*0870*/  F2F.F64.F32 R44, R30 ;  /* 0x0000001e002c7310 */ /* 0x000ea20000201800 */
[----:B---3--:R-:W-:Y:S02]  /*0880*/  DADD R32, -R32, R42 ;  /* 0x0000000020207229 */ /* 0x008fe4000000012a */
[----:B------:R-:W-:-:S05]  /*0890*/  DADD R28, R46, |R28| ;  /* 0x000000002e1c7229 */ /* 0x000fca000000041c */
[----:B0-----:R-:W-:Y:S08]  /*08a0*/  F2F.F64.F32 R36, R55 ;  /* 0x0000003700247310 */ /* 0x001ff00000201800 */
[----:B------:R-:W0:Y:S01]  /*08b0*/  F2F.F64.F32 R42, R14 ;  /* 0x0000000e002a7310 */ /* 0x000e220000201800 */
[----:B--2---:R-:W-:Y:S02]  /*08c0*/  DADD R34, -R34, R44 ;  /* 0x0000000022227229 */ /* 0x004fe4000000012c */
[----:B------:R-:W-:-:S05]  /*08d0*/  DADD R28, R28, |R32| ;  /* 0x000000001c1c7229 */ /* 0x000fca0000000420 */
[----:B-1----:R-:W-:Y:S08]  /*08e0*/  F2F.F64.F32 R40, R49 ;  /* 0x0000003100287310 */ /* 0x002ff00000201800 */
[----:B------:R-:W1:Y:S01]  /*08f0*/  F2F.F64.F32 R32, R16 ;  /* 0x0000001000207310 */ /* 0x000e620000201800 */
[----:B0-----:R-:W-:Y:S02]  /*0900*/  DADD R36, -R36, R42 ;  /* 0x0000000024247229 */ /* 0x001fe4000000012a */
[----:B------:R-:W-:-:S05]  /*0910*/  DADD R28, R28, |R34| ;  /* 0x000000001c1c7229 */ /* 0x000fca0000000422 */
[----:B------:R-:W-:Y:S08]  /*0920*/  F2F.F64.F32 R38, R24 ;  /* 0x0000001800267310 */ /* 0x000ff00000201800 */
[----:B------:R-:W0:Y:S01]  /*0930*/  F2F.F64.F32 R34, R20 ;  /* 0x0000001400227310 */ /* 0x000e220000201800 */
[----:B------:R-:W-:Y:S02]  /*0940*/  DADD R28, R28, |R36| ;  /* 0x000000001c1c7229 */ /* 0x000fe40000000424 */
[----:B-1----:R-:W-:-:S05]  /*0950*/  DADD R32, -R40, R32 ;  /* 0x0000000028207229 */ /* 0x002fca0000000120 */
[----:B------:R-:W-:Y:S08]  /*0960*/  F2F.F64.F32 R44, R18 ;  /* 0x00000012002c7310 */ /* 0x000ff00000201800 */
[----:B------:R-:W1:Y:S01]  /*0970*/  F2F.F64.F32 R36, R22 ;  /* 0x0000001600247310 */ /* 0x000e620000201800 */
[----:B------:R-:W-:Y:S02]  /*0980*/  DADD R28, R28, |R32| ;  /* 0x000000001c1c7229 */ /* 0x000fe40000000420 */
[----:B0-----:R-:W-:-:S08]  /*0990*/  DADD R34, -R38, R34 ;  /* 0x0000000026227229 */ /* 0x001fd00000000122 */
[----:B------:R-:W-:Y:S02]  /*09a0*/  DADD R28, R28, |R34| ;  /* 0x000000001c1c7229 */ /* 0x000fe40000000422 */
[----:B-1----:R-:W-:-:S08]  /*09b0*/  DADD R36, -R44, R36 ;  /* 0x000000002c247229 */ /* 0x002fd00000000124 */
[----:B------:R-:W-:Y:S01]  /*09c0*/  DADD R46, R28, |R36| ;  /* 0x000000001c2e7229 */ /* 0x000fe20000000424 */
[----:B------:R-:W-:Y:S10]  /*09d0*/  @P0 BRA `(.L_x_9) ;  /* 0xfffffff800d00947 */ /* 0x000ff4000383ffff */
.L_x_8:
[----:B------:R-:W-:Y:S05]  /*09e0*/  BSYNC.RECONVERGENT B1 ;  /* 0x0000000000017941 */ /* 0x000fea0003800200 */
.L_x_7:
[----:B------:R-:W-:Y:S05]  /*09f0*/  @!P1 BRA `(.L_x_6) ;  /* 0x0000000400609947 */ /* 0x000fea0003800000 */
[----:B------:R-:W-:Y:S01]  /*0a00*/  ISETP.GE.U32.AND P0, PT, R10, 0x4, PT ;  /* 0x000000040a00780c */ /* 0x000fe20003f06070 */
[----:B------:R-:W-:Y:S01]  /*0a10*/  BSSY.RECONVERGENT B1, `(.L_x_10) ;  /* 0x000002f000017945 */ /* 0x000fe20003800200 */
[----:B------:R-:W-:-:S11]  /*0a20*/  LOP3.LUT P1, R9, R9, 0x3, RZ, 0xc0, !PT ;  /* 0x0000000309097812 */ /* 0x000fd6000782c0ff */
[----:B------:R-:W-:Y:S05]  /*0a30*/  @!P0 BRA `(.L_x_11) ;  /* 0x0000000000b08947 */ /* 0x000fea0003800000 */
[----:B------:R-:W0:Y:S01]  /*0a40*/  LDC.64 R10, c[0x0][0x380] ;  /* 0x0000e000ff0a7b82 */ /* 0x000e220000000a00 */
[CC--:B------:R-:W-:Y:S02]  /*0a50*/  IMAD R7, R25.reuse, R2.reuse, R2 ;  /* 0x0000000219077224 */ /* 0x0c0fe400078e0202 */
[----:B------:R-:W-:Y:S02]  /*0a60*/  IMAD R13, R25, R2, R31 ;  /* 0x00000002190d7224 */ /* 0x000fe400078e021f */
[----:B------:R-:W-:-:S04]  /*0a70*/  IMAD R7, R2, 0x1f, R7 ;  /* 0x0000001f02077824 */ /* 0x000fc800078e0207 */
[C---:B------:R-:W-:Y:S02]  /*0a80*/  IMAD.IADD R15, R7.reuse, 0x1, R2 ;  /* 0x00000001070f7824 */ /* 0x040fe400078e0202 */
[----:B------:R-:W-:Y:S02]  /*0a90*/  IMAD.IADD R17, R7, 0x1, R31 ;  /* 0x0000000107117824 */ /* 0x000fe400078e021f */
[----:B------:R-:W-:Y:S02]  /*0aa0*/  IMAD R18, R2, 0x1f, R15 ;  /* 0x0000001f02127824 */ /* 0x000fe400078e020f */
[----:B0-----:R-:W-:-:S03]  /*0ab0*/  IMAD.WIDE R12, R13, 0x4, R10 ;  /* 0x000000040d0c7825 */ /* 0x001fc600078e020a */
[----:B------:R-:W-:Y:S01]  /*0ac0*/  IADD3 R21, PT, PT, R18, R31, RZ ;  /* 0x0000001f12157210 */ /* 0x000fe20007ffe0ff */
[----:B------:R-:W-:Y:S01]  /*0ad0*/  IMAD.WIDE R16, R17, 0x4, R10 ;  /* 0x0000000411107825 */ /* 0x000fe200078e020a */
[----:B------:R-:W2:Y:S03]  /*0ae0*/  LDG.E.CONSTANT R7, desc[UR4][R12.64] ;  /* 0x000000040c077981 */ /* 0x000ea6000c1e9900 */
[----:B------:R-:W-:Y:S01]  /*0af0*/  IMAD.WIDE R14, R2, 0x4, R12 ;  /* 0x00000004020e7825 */ /* 0x000fe200078e020c */
[----:B------:R-:W3:Y:S03]  /*0b00*/  LDG.E.CONSTANT R30, desc[UR4][R16.64] ;  /* 0x00000004101e7981 */ /* 0x000ee6000c1e9900 */
[----:B------:R-:W-:Y:S01]  /*0b10*/  IMAD.IADD R23, R18, 0x1, R2 ;  /* 0x0000000112177824 */ /* 0x000fe200078e0202 */
[----:B------:R-:W4:Y:S01]  /*0b20*/  LDG.E.CONSTANT R24, desc[UR4][R14.64] ;  /* 0x000000040e187981 */ /* 0x000f22000c1e9900 */
[----:B------:R-:W-:-:S04]  /*0b30*/  IMAD.WIDE R18, R2, 0x4, R16 ;  /* 0x0000000402127825 */ /* 0x000fc800078e0210 */
[----:B------:R-:W-:Y:S01]  /*0b40*/  IMAD.WIDE R20, R21, 0x4, R10 ;  /* 0x0000000415147825 */ /* 0x000fe200078e020a */
[----:B------:R-:W5:Y:S03]  /*0b50*/  LDG.E.CONSTANT R32, desc[UR4][R18.64] ;  /* 0x0000000412207981 */ /* 0x000f66000c1e9900 */
[C---:B------:R-:W-:Y:S01]  /*0b60*/  IMAD R26, R2.reuse, 0x1f, R23 ;  /* 0x0000001f021a7824 */ /* 0x040fe200078e0217 */
[----:B------:R-:W5:Y:S01]  /*0b70*/  LDG.E.CONSTANT R33, desc[UR4][R20.64] ;  /* 0x0000000414217981 */ /* 0x000f62000c1e9900 */
[----:B------:R-:W-:-:S04]  /*0b80*/  IMAD.WIDE R22, R2, 0x4, R20 ;  /* 0x0000000402167825 */ /* 0x000fc800078e0214 */
[----:B------:R-:W-:Y:S02]  /*0b90*/  IMAD.IADD R27, R26, 0x1, R31 ;  /* 0x000000011a1b7824 */ /* 0x000fe400078e021f */
[----:B------:R-:W5:Y:S02]  /*0ba0*/  LDG.E.CONSTANT R22, desc[UR4][R22.64] ;  /* 0x0000000416167981 */ /* 0x000f64000c1e9900 */
[----:B------:R-:W-:-:S05]  /*0bb0*/  IMAD.WIDE R26, R27, 0x4, R10 ;  /* 0x000000041b1a7825 */ /* 0x000fca00078e020a */
[----:B------:R-:W5:Y:S01]  /*0bc0*/  LDG.E.CONSTANT R34, desc[UR4][R26.64] ;  /* 0x000000041a227981 */ /* 0x000f62000c1e9900 */
[----:B------:R-:W-:-:S06]  /*0bd0*/  IMAD.WIDE R28, R2, 0x4, R26 ;  /* 0x00000004021c7825 */ /* 0x000fcc00078e021a */
[----:B------:R-:W5:Y:S01]  /*0be0*/  LDG.E.CONSTANT R28, desc[UR4][R28.64] ;  /* 0x000000041c1c7981 */ /* 0x000f62000c1e9900 */
[----:B------:R-:W-:Y:S01]  /*0bf0*/  IADD3 R25, PT, PT, R25, 0x80, RZ ;  /* 0x0000008019197810 */ /* 0x000fe20007ffe0ff */
[----:B--2---:R-:W-:Y:S08]  /*0c00*/  F2F.F64.F32 R10, R7 ;  /* 0x00000007000a7310 */ /* 0x004ff00000201800 */
[----:B----4-:R-:W0:Y:S08]  /*0c10*/  F2F.F64.F32 R12, R24 ;  /* 0x00000018000c7310 */ /* 0x010e300000201800 */
[----:B---3--:R-:W-:Y:S08]  /*0c20*/  F2F.F64.F32 R14, R30 ;  /* 0x0000001e000e7310 */ /* 0x008ff00000201800 */
[----:B-----5:R-:W1:Y:S01]  /*0c30*/  F2F.F64.F32 R16, R32 ;  /* 0x0000002000107310 */ /* 0x020e620000201800 */
[----:B0-----:R-:W-:-:S07]  /*0c40*/  DADD R10, -R10, R12 ;  /* 0x000000000a0a7229 */ /* 0x001fce000000010c */
[----:B------:R-:W-:Y:S01]  /*0c50*/  F2F.F64.F32 R18, R33 ;  /* 0x0000002100127310 */ /* 0x000fe20000201800 */
[----:B------:R-:W-:-:S07]  /*0c60*/  DADD R10, R46, |R10| ;  /* 0x000000002e0a7229 */ /* 0x000fce000000040a */
[----:B------:R-:W0:Y:S01]  /*0c70*/  F2F.F64.F32 R20, R22 ;  /* 0x0000001600147310 */ /* 0x000e220000201800 */
[----:B-1----:R-:W-:-:S07]  /*0c80*/  DADD R14, -R14, R16 ;  /* 0x000000000e0e7229 */ /* 0x002fce0000000110 */
[----:B------:R-:W-:Y:S01]  /*0c90*/  F2F.F64.F32 R12, R34 ;  /* 0x00000022000c7310 */ /* 0x000fe20000201800 */
[----:B------:R-:W-:-:S07]  /*0ca0*/  DADD R10, R10, |R14| ;  /* 0x000000000a0a7229 */ /* 0x000fce000000040e */
[----:B------:R-:W1:Y:S01]  /*0cb0*/  F2F.F64.F32 R16, R28 ;  /* 0x0000001c00107310 */ /* 0x000e620000201800 */
[----:B0-----:R-:W-:-:S08]  /*0cc0*/  DADD R18, -R18, R20 ;  /* 0x0000000012127229 */ /* 0x001fd00000000114 */
[----:B------:R-:W-:Y:S02]  /*0cd0*/  DADD R10, R10, |R18| ;  /* 0x000000000a0a7229 */ /* 0x000fe40000000412 */
[----:B-1----:R-:W-:-:S08]  /*0ce0*/  DADD R12, -R12, R16 ;  /* 0x000000000c0c7229 */ /* 0x002fd00000000110 */
[----:B------:R-:W-:-:S11]  /*0cf0*/  DADD R46, R10, |R12| ;  /* 0x000000000a2e7229 */ /* 0x000fd6000000040c */
.L_x_11:
[----:B------:R-:W-:Y:S05]  /*0d00*/  BSYNC.RECONVERGENT B1 ;  /* 0x0000000000017941 */ /* 0x000fea0003800200 */
.L_x_10:
[----:B------:R-:W-:Y:S05]  /*0d10*/  @!P1 BRA `(.L_x_6) ;  /* 0x0000000000989947 */ /* 0x000fea0003800000 */
[----:B------:R-:W-:Y:S01]  /*0d20*/  ISETP.NE.AND P1, PT, R9, 0x1, PT ;  /* 0x000000010900780c */ /* 0x000fe20003f25270 */
[----:B------:R-:W-:Y:S01]  /*0d30*/  BSSY.RECONVERGENT B1, `(.L_x_12) ;  /* 0x0000019000017945 */ /* 0x000fe20003800200 */
[----:B------:R-:W-:-:S11]  /*0d40*/  LOP3.LUT P0, RZ, R8, 0x20, RZ, 0xc0, !PT ;  /* 0x0000002008ff7812 */ /* 0x000fd6000780c0ff */
[----:B------:R-:W-:Y:S05]  /*0d50*/  @!P1 BRA `(.L_x_13) ;  /* 0x0000000000589947 */ /* 0x000fea0003800000 */
[----:B------:R-:W0:Y:S01]  /*0d60*/  LDC.64 R8, c[0x0][0x380] ;  /* 0x0000e000ff087b82 */ /* 0x000e220000000a00 */
[CC--:B------:R-:W-:Y:S02]  /*0d70*/  IMAD R7, R25.reuse, R2.reuse, R2 ;  /* 0x0000000219077224 */ /* 0x0c0fe400078e0202 */
[----:B------:R-:W-:Y:S02]  /*0d80*/  IMAD R11, R25, R2, R31 ;  /* 0x00000002190b7224 */ /* 0x000fe400078e021f */
[----:B------:R-:W-:-:S04]  /*0d90*/  IMAD R12, R2, 0x1f, R7 ;  /* 0x0000001f020c7824 */ /* 0x000fc800078e0207 */
[----:B------:R-:W-:Y:S02]  /*0da0*/  IMAD.IADD R17, R12, 0x1, R31 ;  /* 0x000000010c117824 */ /* 0x000fe400078e021f */
[----:B0-----:R-:W-:-:S04]  /*0db0*/  IMAD.WIDE R10, R11, 0x4, R8 ;  /* 0x000000040b0a7825 */ /* 0x001fc800078e0208 */
[----:B------:R-:W-:-:S04]  /*0dc0*/  IMAD.WIDE R16, R17, 0x4, R8 ;  /* 0x0000000411107825 */ /* 0x000fc800078e0208 */
[C---:B------:R-:W-:Y:S02]  /*0dd0*/  IMAD.WIDE R12, R2.reuse, 0x4, R10 ;  /* 0x00000004020c7825 */ /* 0x040fe400078e020a */
[----:B------:R-:W2:Y:S02]  /*0de0*/  LDG.E.CONSTANT R10, desc[UR4][R10.64] ;  /* 0x000000040a0a7981 */ /* 0x000ea4000c1e9900 */
[----:B------:R-:W-:Y:S02]  /*0df0*/  IMAD.WIDE R20, R2, 0x4, R16 ;  /* 0x0000000402147825 */ /* 0x000fe400078e0210 */
[----:B------:R-:W3:Y:S04]  /*0e00*/  LDG.E.CONSTANT R12, desc[UR4][R12.64] ;  /* 0x000000040c0c7981 */ /* 0x000ee8000c1e9900 */
[----:B------:R-:W4:Y:S04]  /*0e10*/  LDG.E.CONSTANT R16, desc[UR4][R16.64] ;  /* 0x0000000410107981 */ /* 0x000f28000c1e9900 */
[----:B------:R-:W5:Y:S01]  /*0e20*/  LDG.E.CONSTANT R20, desc[UR4][R20.64] ;  /* 0x0000000414147981 */ /* 0x000f62000c1e9900 */
[----:B------:R-:W-:Y:S01]  /*0e30*/  VIADD R25, R25, 0x40 ;  /* 0x0000004019197836 */ /* 0x000fe20000000000 */
[----:B--2---:R-:W-:Y:S08]  /*0e40*/  F2F.F64.F32 R8, R10 ;  /* 0x0000000a00087310 */ /* 0x004ff00000201800 */
[----:B---3--:R-:W0:Y:S08]  /*0e50*/  F2F.F64.F32 R14, R12 ;  /* 0x0000000c000e7310 */ /* 0x008e300000201800 */
[----:B----4-:R-:W-:Y:S01]  /*0e60*/  F2F.F64.F32 R18, R16 ;  /* 0x0000001000127310 */ /* 0x010fe20000201800 */
[----:B0-----:R-:W-:-:S07]  /*0e70*/  DADD R8, -R8, R14 ;  /* 0x0000000008087229 */ /* 0x001fce000000010e */
[----:B-----5:R-:W0:Y:S01]  /*0e80*/  F2F.F64.F32 R22, R20 ;  /* 0x0000001400167310 */ /* 0x020e220000201800 */
[----:B------:R-:W-:Y:S02]  /*0e90*/  DADD R8, R46, |R8| ;  /* 0x000000002e087229 */ /* 0x000fe40000000408 */
[----:B0-----:R-:W-:-:S08]  /*0ea0*/  DADD R18, -R18, R22 ;  /* 0x0000000012127229 */ /* 0x001fd00000000116 */
[----:B------:R-:W-:-:S11]  /*0eb0*/  DADD R46, R8, |R18| ;  /* 0x00000000082e7229 */ /* 0x000fd60000000412 */
.L_x_13:
[----:B------:R-:W-:Y:S05]  /*0ec0*/  BSYNC.RECONVERGENT B1 ;  /* 0x0000000000017941 */ /* 0x000fea0003800200 */
.L_x_12:
[----:B------:R-:W-:Y:S05]  /*0ed0*/  @P0 BRA `(.L_x_6) ;  /* 0x0000000000280947 */ /* 0x000fea0003800000 */
[----:B------:R-:W0:Y:S01]  /*0ee0*/  LDC.64 R8, c[0x0][0x380] ;  /* 0x0000e000ff087b82 */ /* 0x000e220000000a00 */
[----:B------:R-:W-:-:S04]  /*0ef0*/  IMAD R25, R25, R2, R31 ;  /* 0x0000000219197224 */ /* 0x000fc800078e021f */
[----:B0-----:R-:W-:-:S04]  /*0f00*/  IMAD.WIDE R8, R25, 0x4, R8 ;  /* 0x0000000419087825 */ /* 0x001fc800078e0208 */
[----:B------:R-:W-:Y:S02]  /*0f10*/  IMAD.WIDE R12, R2, 0x4, R8 ;  /* 0x00000004020c7825 */ /* 0x000fe400078e0208 */
[----:B------:R-:W2:Y:S04]  /*0f20*/  LDG.E.CONSTANT R8, desc[UR4][R8.64] ;  /* 0x0000000408087981 */ /* 0x000ea8000c1e9900 */
[----:B------:R-:W3:Y:S01]  /*0f30*/  LDG.E.CONSTANT R12, desc[UR4][R12.64] ;  /* 0x000000040c0c7981 */ /* 0x000ee2000c1e9900 */
[----:B--2---:R-:W-:Y:S08]  /*0f40*/  F2F.F64.F32 R10, R8 ;  /* 0x00000008000a7310 */ /* 0x004ff00000201800 */
[----:B---3--:R-:W0:Y:S02]  /*0f50*/  F2F.F64.F32 R14, R12 ;  /* 0x0000000c000e7310 */ /* 0x008e240000201800 */
[----:B0-----:R-:W-:-:S08]  /*0f60*/  DADD R10, -R10, R14 ;  /* 0x000000000a0a7229 */ /* 0x001fd0000000010e */
[----:B------:R-:W-:-:S11]  /*0f70*/  DADD R46, R46, |R10| ;  /* 0x000000002e2e7229 */ /* 0x000fd6000000040a */
.L_x_6:
[----:B------:R-:W-:Y:S05]  /*0f80*/  BSYNC.RECONVERGENT B0 ;  /* 0x0000000000007941 */ /* 0x000fea0003800200 */
.L_x_5:
[----:B------:R-:W-:Y:S02]  /*0f90*/  VOTE.ANY R7, PT, PT ;  /* 0x0000000000077806 */ /* 0x000fe400038e0100 */
[----:B------:R-:W-:Y:S01]  /*0fa0*/  ISETP.NE.AND P0, PT, R5, RZ, PT ;  /* 0x000000ff0500720c */ /* 0x000fe20003f05270 */
[----:B--2---:R-:W-:Y:S04]  /*0fb0*/  SHFL.DOWN PT, R9, R47, 0x10, 0x1f ;  /* 0x0a001f002f097f89 */ /* 0x004fe800000e0000 */
[----:B------:R-:W0:Y:S02]  /*0fc0*/  SHFL.DOWN PT, R8, R46, 0x10, 0x1f ;  /* 0x0a001f002e087f89 */ /* 0x000e2400000e0000 */
[----:B0-----:R-:W-:-:S07]  /*0fd0*/  DADD R8, R8, R46 ;  /* 0x0000000008087229 */ /* 0x001fce000000002e */
[----:B------:R-:W-:Y:S04]  /*0fe0*/  SHFL.DOWN PT, R11, R9, 0x8, 0x1f ;  /* 0x09001f00090b7f89 */ /* 0x000fe800000e0000 */
        /* <DEDUP_REMOVED lines=8> */
[----:B------:R0:W1:Y:S04]  /*1070*/  SHFL.DOWN PT, R17, R15, 0x1, 0x1f ;  /* 0x08201f000f117f89 */ /* 0x00006800000e0000 */
[----:B------:R0:W2:Y:S01]  /*1080*/  SHFL.DOWN PT, R16, R14, 0x1, 0x1f ;  /* 0x08201f000e107f89 */ /* 0x0000a200000e0000 */
[----:B------:R-:W-:Y:S05]  /*1090*/  @P0 EXIT ;  /* 0x000000000000094d */ /* 0x000fea0003800000 */
[----:B------:R-:W3:Y:S01]  /*10a0*/  LDC.64 R12, c[0x0][0x380] ;  /* 0x0000e000ff0c7b82 */ /* 0x000ee20000000a00 */
[----:B------:R-:W-:-:S07]  /*10b0*/  IMAD R5, R6, R2, R31 ;  /* 0x0000000206057224 */ /* 0x000fce00078e021f */
[----:B------:R-:W4:Y:S01]  /*10c0*/  LDC.64 R10, c[0x0][0x3a0] ;  /* 0x0000e800ff0a7b82 */ /* 0x000f220000000a00 */
[----:B---3--:R-:W-:-:S05]  /*10d0*/  IMAD.WIDE R8, R5, 0x4, R12 ;  /* 0x0000000405087825 */ /* 0x008fca00078e020c */
[----:B------:R-:W3:Y:S01]  /*10e0*/  LDG.E.CONSTANT R27, desc[UR4][R8.64] ;  /* 0x00000004081b7981 */ /* 0x000ee2000c1e9900 */
[----:B------:R-:W-:Y:S01]  /*10f0*/  IADD3 R18, PT, PT, R6, 0x1, RZ ;  /* 0x0000000106127810 */ /* 0x000fe20007ffe0ff */
[----:B----4-:R-:W-:-:S03]  /*1100*/  IMAD.WIDE R10, R5, 0x4, R10 ;  /* 0x00000004050a7825 */ /* 0x010fc600078e020a */
[----:B------:R-:W-:Y:S02]  /*1110*/  ISETP.GE.AND P0, PT, R18, R3, PT ;  /* 0x000000031200720c */ /* 0x000fe40003f06270 */
[----:B---3--:R3:W-:Y:S11]  /*1120*/  STG.E desc[UR4][R10.64], R27 ;  /* 0x0000001b0a007986 */ /* 0x0087f6000c101904 */
[----:B------:R-:W-:Y:S05]  /*1130*/  @P0 EXIT ;  /* 0x000000000000094d */ /* 0x000fea0003800000 */
[----:B------:R-:W-:-:S04]  /*1140*/  IMAD R9, R4, R2, R31 ;  /* 0x0000000204097224 */ /* 0x000fc800078e021f */
[----:B------:R-:W-:-:S06]  /*1150*/  IMAD.WIDE R8, R9, 0x4, R12 ;  /* 0x0000000409087825 */ /* 0x000fcc00078e020c */
[----:B------:R-:W4:Y:S01]  /*1160*/  LDG.E.CONSTANT R8, desc[UR4][R8.64] ;  /* 0x0000000408087981 */ /* 0x000f22000c1e9900 */
[----:B------:R-:W-:Y:S01]  /*1170*/  LOP3.LUT R5, RZ, R4, RZ, 0x33, !PT ;  /* 0x00000004ff057212 */ /* 0x000fe200078e33ff */
[----:B---3--:R-:W3:Y:S01]  /*1180*/  F2F.F64.F32 R26, R27 ;  /* 0x0000001b001a7310 */ /* 0x008ee20000201800 */
[----:B-12---:R-:W-:Y:S02]  /*1190*/  DADD R24, R14, R16 ;  /* 0x000000000e187229 */ /* 0x006fe40000000010 */
[----:B------:R-:W-:Y:S01]  /*11a0*/  IADD3 R5, PT, PT, -R0, R5, R3 ;  /* 0x0000000500057210 */ /* 0x000fe20007ffe103 */
[----:B------:R-:W-:-:S03]  /*11b0*/  IMAD.MOV.U32 R0, RZ, RZ, R18 ;  /* 0x000000ffff007224 */ /* 0x000fc600078e0012 */
[----:B------:R-:W-:Y:S01]  /*11c0*/  LOP3.LUT P0, R5, R5, 0x3, RZ, 0xc0, !PT ;  /* 0x0000000305057812 */ /* 0x000fe2000780c0ff */
[----:B---3--:R-:W-:Y:S01]  /*11d0*/  IMAD.MOV.U32 R22, RZ, RZ, R26 ;  /* 0x000000ffff167224 */ /* 0x008fe200078e001a */
[----:B------:R-:W-:Y:S01]  /*11e0*/  MOV R23, R27 ;  /* 0x0000001b00177202 */ /* 0x000fe20000000f00 */
[----:B----4-:R1:W2:Y:S10]  /*11f0*/  F2F.F64.F32 R20, R8 ;  /* 0x0000000800147310 */ /* 0x0102b40000201800 */
[----:B------:R-:W-:Y:S05]  /*1200*/  @!P0 BRA `(.L_x_14) ;  /* 0x0000000400288947 */ /* 0x000fea0003800000 */
[----:B------:R-:W3:Y:S01]  /*1210*/  LDC R3, c[0x0][0x38c] ;  /* 0x0000e300ff037b82 */ /* 0x000ee20000000800 */
[----:B------:R-:W-:Y:S01]  /*1220*/  IMAD R33, R0, R2, R31 ;  /* 0x0000000200217224 */ /* 0x000fe200078e021f */
[----:B------:R-:W-:Y:S01]  /*1230*/  MOV R30, R6 ;  /* 0x00000006001e7202 */ /* 0x000fe20000000f00 */
[C---:B------:R-:W-:Y:S02]  /*1240*/  IMAD R2, R4.reuse, R2, R2 ;  /* 0x0000000204027224 */ /* 0x040fe400078e0202 */
[----:B------:R-:W-:Y:S02]  /*1250*/  IMAD.MOV R0, RZ, RZ, -R5 ;  /* 0x000000ffff007224 */ /* 0x000fe400078e0a05 */
[----:B------:R-:W-:Y:S01]  /*1260*/  VIADD R5, R4, 0x1 ;  /* 0x0000000104057836 */ /* 0x000fe20000000000 */
[----:B------:R-:W4:Y:S01]  /*1270*/  LDC.64 R16, c[0x0][0x380] ;  /* 0x0000e000ff107b82 */ /* 0x000f220000000a00 */
[----:B-1----:R-:W-:Y:S01]  /*1280*/  IMAD.MOV.U32 R8, RZ, RZ, R26 ;  /* 0x000000ffff087224 */ /* 0x002fe200078e001a */
[----:B------:R-:W-:Y:S01]  /*1290*/  IADD3 R35, PT, PT, R2, R31, RZ ;  /* 0x0000001f02237210 */ /* 0x000fe20007ffe0ff */
[----:B------:R-:W-:-:S05]  /*12a0*/  IMAD.MOV.U32 R9, RZ, RZ, R27 ;  /* 0x000000ffff097224 */ /* 0x000fca00078e001b */
[----:B------:R-:W1:Y:S02]  /*12b0*/  LDC.64 R18, c[0x0][0x3a0] ;  /* 0x0000e800ff127b82 */ /* 0x000e640000000a00 */
.L_x_17:
[----:B0---4-:R-:W-:-:S04]  /*12c0*/  IMAD.WIDE R10, R33, 0x4, R16 ;  /* 0x00000004210a7825 */ /* 0x011fc800078e0210 */
[----:B------:R-:W-:Y:S02]  /*12d0*/  IMAD.WIDE R12, R35, 0x4, R16 ;  /* 0x00000004230c7825 */ /* 0x000fe400078e0210 */
[----:B------:R-:W4:Y:S04]  /*12e0*/  LDG.E.CONSTANT R10, desc[UR4][R10.64] ;  /* 0x000000040a0a7981 */ /* 0x000f28000c1e9900 */
[----:B------:R-:W5:Y:S01]  /*12f0*/  LDG.E.CONSTANT R12, desc[UR4][R12.64] ;  /* 0x000000040c0c7981 */ /* 0x000f62000c1e9900 */
[----:B------:R-:W-:Y:S01]  /*1300*/  BSSY.RECONVERGENT B0, `(.L_x_15) ;  /* 0x000001e000007945 */ /* 0x000fe20003800200 */
[----:B------:R-:W-:Y:S01]  /*1310*/  IMAD.MOV.U32 R4, RZ, RZ, R5 ;  /* 0x000000ffff047224 */ /* 0x000fe200078e0005 */
[----:B----4-:R-:W4:Y:S08]  /*1320*/  F2F.F64.F32 R22, R10 ;  /* 0x0000000a00167310 */ /* 0x010f300000201800 */
[----:B-----5:R-:W0:Y:S01]  /*1330*/  F2F.F64.F32 R28, R12 ;  /* 0x0000000c001c7310 */ /* 0x020e220000201800 */
[----:B----4-:R-:W-:-:S02]  /*1340*/  DADD R8, R22, -R8 ;  /* 0x0000000016087229 */ /* 0x010fc40000000808 */
[----:B0-2---:R-:W-:Y:S02]  /*1350*/  DADD R14, R28, -R20 ;  /* 0x000000001c0e7229 */ /* 0x005fe40000000814 */
[----:B------:R-:W-:-:S06]  /*1360*/  DADD R38, R22, -R28 ;  /* 0x0000000016267229 */ /* 0x000fcc000000081c */
[----:B------:R-:W-:-:S08]  /*1370*/  DADD R8, |R8|, -|R14| ;  /* 0x0000000008087229 */ /* 0x000fd00000000e0e */
[----:B------:R-:W-:Y:S01]  /*1380*/  DADD R24, R8, R24 ;  /* 0x0000000008187229 */ /* 0x000fe20000000018 */
[----:B------:R-:W-:-:S05]  /*1390*/  IMAD.MOV.U32 R8, RZ, RZ, 0x1 ;  /* 0x00000001ff087424 */ /* 0x000fca00078e00ff */
[----:B------:R-:W0:Y:S02]  /*13a0*/  MUFU.RCP64H R9, R25 ;  /* 0x0000001900097308 */ /* 0x000e240000001800 */
[C---:B------:R-:W-:Y:S02]  /*13b0*/  DSETP.NEU.AND P4, PT, R24.reuse, RZ, PT ;  /* 0x000000ff1800722a */ /* 0x040fe40003f8d000 */
[----:B0-----:R-:W-:-:S08]  /*13c0*/  DFMA R14, -R24, R8, 1 ;  /* 0x3ff00000180e742b */ /* 0x001fd00000000108 */
[----:B------:R-:W-:-:S08]  /*13d0*/  DFMA R14, R14, R14, R14 ;  /* 0x0000000e0e0e722b */ /* 0x000fd0000000000e */
[----:B------:R-:W-:-:S08]  /*13e0*/  DFMA R14, R8, R14, R8 ;  /* 0x0000000e080e722b */ /* 0x000fd00000000008 */
[----:B------:R-:W-:-:S08]  /*13f0*/  DFMA R8, -R24, R14, 1 ;  /* 0x3ff000001808742b */ /* 0x000fd0000000010e */
[----:B------:R-:W-:-:S08]  /*1400*/  DFMA R8, R14, R8, R14 ;  /* 0x000000080e08722b */ /* 0x000fd0000000000e */
[----:B------:R-:W-:-:S08]  /*1410*/  DMUL R10, |R38|, R8 ;  /* 0x00000008260a7228 */ /* 0x000fd00000000200 */
[--C-:B------:R-:W-:Y:S02]  /*1420*/  DFMA R12, -R24, R10, |R38|.reuse ;  /* 0x0000000a180c722b */ /* 0x100fe40000000526 */
[----:B------:R-:W-:-:S06]  /*1430*/  DADD R38, -RZ, |R38| ;  /* 0x00000000ff267229 */ /* 0x000fcc0000000526 */
[----:B------:R-:W-:-:S04]  /*1440*/  DFMA R8, R8, R12, R10 ;  /* 0x0000000c0808722b */ /* 0x000fc8000000000a */
[----:B------:R-:W-:-:S06]  /*1450*/  FSETP.GEU.AND P1, PT, |R39|, 6.5827683646048100446e-37, PT ;  /* 0x036000002700780b */ /* 0x000fcc0003f2e200 */
[----:B------:R-:W-:-:S05]  /*1460*/  FFMA R2, RZ, R25, R9 ;  /* 0x00000019ff027223 */ /* 0x000fca0000000009 */
[----:B------:R-:W-:-:S13]  /*1470*/  FSETP.GT.AND P0, PT, |R2|, 1.469367938527859385e-39, PT ;  /* 0x001000000200780b */ /* 0x000fda0003f04200 */
[----:B------:R-:W-:Y:S05]  /*1480*/  @P0 BRA P1, `(.L_x_16) ;  /* 0x0000000000140947 */ /* 0x000fea0000800000 */
[----:B------:R-:W-:Y:S01]  /*1490*/  MOV R12, R24 ;  /* 0x00000018000c7202 */ /* 0x000fe20000000f00 */
[----:B------:R-:W-:Y:S01]  /*14a0*/  IMAD.MOV.U32 R13, RZ, RZ, R25 ;  /* 0x000000ffff0d7224 */ /* 0x000fe200078e0019 */
[----:B------:R-:W-:-:S07]  /*14b0*/  MOV R2, 0x14d0 ;  /* 0x000014d000027802 */ /* 0x000fce0000000f00 */
[----:B-1-3--:R-:W-:Y:S05]  /*14c0*/  CALL.REL.NOINC `($__internal_0_$__cuda_sm20_div_rn_f64_full) ;  /* 0x0000000c00ac7944 */ /* 0x00afea0003c00000 */
[----:B------:R-:W-:-:S07]  /*14d0*/  IMAD.MOV.U32 R9, RZ, RZ, R5 ;  /* 0x000000ffff097224 */ /* 0x000fce00078e0005 */
.L_x_16:
[----:B------:R-:W-:Y:S05]  /*14e0*/  BSYNC.RECONVERGENT B0 ;  /* 0x0000000000007941 */ /* 0x000fea0003800200 */
.L_x_15:
[----:B------:R-:W-:Y:S01]  /*14f0*/  MOV R10, 0x8421084 ;  /* 0x08421084000a7802 */ /* 0x000fe20000000f00 */
[----:B------:R-:W-:Y:S01]  /*1500*/  IMAD.MOV.U32 R11, RZ, RZ, 0x3fb08421 ;  /* 0x3fb08421ff0b7424 */ /* 0x000fe200078e00ff */
[----:B------:R-:W-:Y:S01]  /*1510*/  UMOV UR6, 0x344d1344 ;  /* 0x344d134400067882 */ /* 0x000fe20000000000 */
[----:B------:R-:W-:Y:S01]  /*1520*/  UMOV UR7, 0x3fe344d1 ;  /* 0x3fe344d100077882 */ /* 0x000fe20000000000 */
[----:B------:R-:W-:Y:S01]  /*1530*/  IADD3 R0, PT, PT, R0, 0x1, RZ ;  /* 0x0000000100007810 */ /* 0x000fe20007ffe0ff */
[----:B------:R-:W-:Y:S01]  /*1540*/  VIADD R30, R30, 0x1 ;  /* 0x000000011e1e7836 */ /* 0x000fe20000000000 */
[----:B---3--:R-:W-:Y:S01]  /*1550*/  MOV R2, R3 ;  /* 0x0000000300027202 */ /* 0x008fe20000000f00 */
[----:B------:R-:W-:Y:S01]  /*1560*/  DFMA R8, R8, UR6, R10 ;  /* 0x0000000608087c2b */ /* 0x000fe2000800000a */
[----:B------:R-:W-:Y:S01]  /*1570*/  ISETP.NE.AND P0, PT, R0, RZ, PT ;  /* 0x000000ff0000720c */ /* 0x000fe20003f05270 */
[----:B------:R-:W-:Y:S01]  /*1580*/  DADD R10, R22, -R26 ;  /* 0x00000000160a7229 */ /* 0x000fe2000000081a */
[----:B------:R-:W-:Y:S01]  /*1590*/  VIADD R5, R4, 0x1 ;  /* 0x0000000104057836 */ /* 0x000fe20000000000 */
[----:B------:R-:W-:Y:S01]  /*15a0*/  MOV R20, R28 ;  /* 0x0000001c00147202 */ /* 0x000fe20000000f00 */
[----:B------:R-:W-:-:S02]  /*15b0*/  IMAD.MOV.U32 R21, RZ, RZ, R29 ;  /* 0x000000ffff157224 */ /* 0x000fc400078e001d */
[----:B------:R-:W-:-:S03]  /*15c0*/  IMAD.IADD R35, R35, 0x1, R2 ;  /* 0x0000000123237824 */ /* 0x000fc600078e0202 */
[----:B------:R-:W-:Y:S02]  /*15d0*/  FSEL R8, R8, 5.8399165463125886138e-34, P4 ;  /* 0x0842108408087808 */ /* 0x000fe40002000000 */
[----:B------:R-:W-:-:S06]  /*15e0*/  FSEL R9, R9, 1.3790322542190551758, P4 ;  /* 0x3fb0842109097808 */ /* 0x000fcc0002000000 */
[----:B------:R-:W-:-:S08]  /*15f0*/  DMUL R8, R8, R8 ;  /* 0x0000000808087228 */ /* 0x000fd00000000000 */
[----:B------:R-:W-:Y:S01]  /*1600*/  DFMA R26, R8, R10, R26 ;  /* 0x0000000a081a722b */ /* 0x000fe2000000001a */
[C---:B-1----:R-:W-:Y:S01]  /*1610*/  IMAD.WIDE R10, R33.reuse, 0x4, R18 ;  /* 0x00000004210a7825 */ /* 0x042fe200078e0212 */
[----:B------:R-:W-:Y:S02]  /*1620*/  MOV R8, R22 ;  /* 0x0000001600087202 */ /* 0x000fe40000000f00 */
[----:B------:R-:W-:Y:S02]  /*1630*/  IADD3 R33, PT, PT, R33, R2, RZ ;  /* 0x0000000221217210 */ /* 0x000fe40007ffe0ff */
[----:B------:R-:W0:Y:S01]  /*1640*/  F2F.F32.F64 R7, R26 ;  /* 0x0000001a00077310 */ /* 0x000e220000301000 */
[----:B------:R-:W-:Y:S01]  /*1650*/  IMAD.MOV.U32 R9, RZ, RZ, R23 ;  /* 0x000000ffff097224 */ /* 0x000fe200078e0017 */
[----:B0-----:R0:W-:Y:S01]  /*1660*/  STG.E desc[UR4][R10.64], R7 ;  /* 0x000000070a007986 */ /* 0x0011e2000c101904 */
[----:B------:R-:W-:Y:S05]  /*1670*/  @P0 BRA `(.L_x_17) ;  /* 0xfffffffc00100947 */ /* 0x000fea000383ffff */
[----:B------:R-:W-:Y:S01]  /*1680*/  IADD3 R0, PT, PT, R30, 0x1, RZ ;  /* 0x000000011e007810 */ /* 0x000fe20007ffe0ff */
[----:B------:R-:W-:Y:S01]  /*1690*/  IMAD.MOV.U32 R20, RZ, RZ, R28 ;  /* 0x000000ffff147224 */ /* 0x000fe200078e001c */
[----:B------:R-:W-:-:S07]  /*16a0*/  MOV R21, R29 ;  /* 0x0000001d00157202 */ /* 0x000fce0000000f00 */
.L_x_14:
[----:B------:R-:W3:Y:S02]  /*16b0*/  LDC R3, c[0x0][0x390] ;  /* 0x0000e400ff037b82 */ /* 0x000ee40000000800 */
[----:B---3--:R-:W-:-:S04]  /*16c0*/  IADD3 R6, PT, PT, -R6, -0x2, R3 ;  /* 0xfffffffe06067810 */ /* 0x008fc80007ffe103 */
[----:B------:R-:W-:-:S13]  /*16d0*/  ISETP.GE.U32.AND P0, PT, R6, 0x3, PT ;  /* 0x000000030600780c */ /* 0x000fda0003f06070 */
[----:B------:R-:W-:Y:S05]  /*16e0*/  @!P0 EXIT ;  /* 0x000000000000894d */ /* 0x000fea0003800000 */
[----:B------:R-:W3:Y:S01]  /*16f0*/  LDC R3, c[0x0][0x38c] ;  /* 0x0000e300ff037b82 */ /* 0x000ee20000000800 */
[-C--:B------:R-:W-:Y:S01]  /*1700*/  IMAD R6, R4, R2.reuse, R2 ;  /* 0x0000000204067224 */ /* 0x080fe200078e0202 */
[----:B------:R-:W4:Y:S01]  /*1710*/  LDCU UR8, c[0x0][0x390] ;  /* 0x00007200ff0877ac */ /* 0x000f220008000800 */
[--C-:B------:R-:W-:Y:S02]  /*1720*/  IMAD R4, R0, R2, R31.reuse ;  /* 0x0000000200047224 */ /* 0x100fe400078e021f */
[----:B------:R-:W-:-:S03]  /*1730*/  IMAD.IADD R6, R6, 0x1, R31 ;  /* 0x0000000106067824 */ /* 0x000fc600078e021f */
[----:B------:R-:W0:Y:S08]  /*1740*/  LDC.64 R36, c[0x0][0x380] ;  /* 0x0000e000ff247b82 */ /* 0x000e300000000a00 */
[----:B------:R-:W0:Y:S02]  /*1750*/  LDC.64 R34, c[0x0][0x3a0] ;  /* 0x0000e800ff227b82 */ /* 0x000e240000000a00 */
.L_x_26:
[----:B0-----:R-:W-:-:S04]  /*1760*/  IMAD.WIDE R30, R4, 0x4, R36 ;  /* 0x00000004041e7825 */ /* 0x001fc800078e0224 */
[----:B------:R-:W-:Y:S01]  /*1770*/  IMAD.WIDE R28, R6, 0x4, R36 ;  /* 0x00000004061c7825 */ /* 0x000fe200078e0224 */
[----:B------:R-:W5:Y:S04]  /*1780*/  LDG.E.CONSTANT R16, desc[UR4][R30.64] ;  /* 0x000000041e107981 */ /* 0x000f68000c1e9900 */
[----:B------:R-:W2:Y:S01]  /*1790*/  LDG.E.CONSTANT R18, desc[UR4][R28.64] ;  /* 0x000000041c127981 */ /* 0x000ea2000c1e9900 */
[----:B------:R-:W-:Y:S01]  /*17a0*/  BSSY.RECONVERGENT B0, `(.L_x_18) ;  /* 0x000001d000007945 */ /* 0x000fe20003800200 */
[----:B-----5:R-:W1:Y:S08]  /*17b0*/  F2F.F64.F32 R16, R16 ;  /* 0x0000001000107310 */ /* 0x020e700000201800 */
[----:B--2---:R-:W0:Y:S01]  /*17c0*/  F2F.F64.F32 R18, R18 ;  /* 0x0000001200127310 */ /* 0x004e220000201800 */
[----:B-1----:R-:W-:-:S02]  /*17d0*/  DADD R8, R16, -R22 ;  /* 0x0000000010087229 */ /* 0x002fc40000000816 */
[----:B0-----:R-:W-:Y:S02]  /*17e0*/  DADD R20, R18, -R20 ;  /* 0x0000000012147229 */ /* 0x001fe40000000814 */
[----:B------:R-:W-:-:S06]  /*17f0*/  DADD R38, R16, -R18 ;  /* 0x0000000010267229 */ /* 0x000fcc0000000812 */
[----:B------:R-:W-:-:S08]  /*1800*/  DADD R8, |R8|, -|R20| ;  /* 0x0000000008087229 */ /* 0x000fd00000000e14 */
[----:B------:R-:W-:Y:S01]  /*1810*/  DADD R24, R8, R24 ;  /* 0x0000000008187229 */ /* 0x000fe20000000018 */
[----:B------:R-:W-:-:S05]  /*1820*/  MOV R8, 0x1 ;  /* 0x0000000100087802 */ /* 0x000fca0000000f00 */
        /* <DEDUP_REMOVED lines=15> */
[----:B------:R-:W-:Y:S01]  /*1920*/  IMAD.MOV.U32 R12, RZ, RZ, R24 ;  /* 0x000000ffff0c7224 */ /* 0x000fe200078e0018 */
[----:B------:R-:W-:Y:S02]  /*1930*/  MOV R13, R25 ;  /* 0x00000019000d7202 */ /* 0x000fe40000000f00 */
[----:B------:R-:W-:-:S07]  /*1940*/  MOV R2, 0x1960 ;  /* 0x0000196000027802 */ /* 0x000fce0000000f00 */
[----:B---34-:R-:W-:Y:S05]  /*1950*/  CALL.REL.NOINC `($__internal_0_$__cuda_sm20_div_rn_f64_full) ;  /* 0x0000000800887944 */ /* 0x018fea0003c00000 */
[----:B------:R-:W-:-:S07]  /*1960*/  IMAD.MOV.U32 R9, RZ, RZ, R5 ;  /* 0x000000ffff097224 */ /* 0x000fce00078e0005 */
.L_x_19:
[----:B----4-:R-:W-:Y:S05]  /*1970*/  BSYNC.RECONVERGENT B0 ;  /* 0x0000000000007941 */ /* 0x010fea0003800200 */
.L_x_18:
[----:B---3--:R-:W-:-:S04]  /*1980*/  IMAD.WIDE R22, R3, 0x4, R30 ;  /* 0x0000000403167825 */ /* 0x008fc800078e021e */
[----:B------:R-:W-:Y:S01]  /*1990*/  IMAD.WIDE R20, R3, 0x4, R28 ;  /* 0x0000000403147825 */ /* 0x000fe200078e021c */
[----:B------:R-:W2:Y:S04]  /*19a0*/  LDG.E.CONSTANT R32, desc[UR4][R22.64] ;  /* 0x0000000416207981 */ /* 0x000ea8000c1e9900 */
[----:B------:R-:W3:Y:S01]  /*19b0*/  LDG.E.CONSTANT R30, desc[UR4][R20.64] ;  /* 0x00000004141e7981 */ /* 0x000ee2000c1e9900 */
[----:B------:R-:W-:Y:S01]  /*19c0*/  IMAD.MOV.U32 R14, RZ, RZ, 0x8421084 ;  /* 0x08421084ff0e7424 */ /* 0x000fe200078e00ff */
[----:B------:R-:W-:Y:S01]  /*19d0*/  MOV R15, 0x3fb08421 ;  /* 0x3fb08421000f7802 */ /* 0x000fe20000000f00 */
[----:B------:R-:W-:Y:S01]  /*19e0*/  UMOV UR6, 0x344d1344 ;  /* 0x344d134400067882 */ /* 0x000fe20000000000 */
[----:B------:R-:W-:Y:S01]  /*19f0*/  UMOV UR7, 0x3fe344d1 ;  /* 0x3fe344d100077882 */ /* 0x000fe20000000000 */
[----:B------:R-:W-:Y:S03]  /*1a00*/  BSSY.RECONVERGENT B0, `(.L_x_20) ;  /* 0x0000026000007945 */ /* 0x000fe60003800200 */
[----:B------:R-:W-:-:S10]  /*1a10*/  DFMA R8, R8, UR6, R14 ;  /* 0x0000000608087c2b */ /* 0x000fd4000800000e */
[----:B------:R-:W-:Y:S02]  /*1a20*/  FSEL R8, R8, 5.8399165463125886138e-34, P4 ;  /* 0x0842108408087808 */ /* 0x000fe40002000000 */
[----:B------:R-:W-:-:S06]  /*1a30*/  FSEL R9, R9, 1.3790322542190551758, P4 ;  /* 0x3fb0842109097808 */ /* 0x000fcc0002000000 */
[----:B------:R-:W-:Y:S01]  /*1a40*/  DMUL R8, R8, R8 ;  /* 0x0000000808087228 */ /* 0x000fe20000000000 */
[----:B--2---:R-:W0:Y:S08]  /*1a50*/  F2F.F64.F32 R32, R32 ;  /* 0x0000002000207310 */ /* 0x004e300000201800 */
[----:B---3--:R-:W1:Y:S01]  /*1a60*/  F2F.F64.F32 R30, R30 ;  /* 0x0000001e001e7310 */ /* 0x008e620000201800 */
[----:B0-----:R-:W-:-:S02]  /*1a70*/  DADD R10, -R16, R32 ;  /* 0x00000000100a7229 */ /* 0x001fc40000000120 */
[----:B------:R-:W-:Y:S02]  /*1a80*/  DADD R16, R16, -R26 ;  /* 0x0000000010107229 */ /* 0x000fe4000000081a */
[--C-:B-1----:R-:W-:Y:S02]  /*1a90*/  DADD R18, -R18, R30.reuse ;  /* 0x0000000012127229 */ /* 0x102fe4000000011e */
[----:B------:R-:W-:-:S04]  /*1aa0*/  DADD R38, R32, -R30 ;  /* 0x0000000020267229 */ /* 0x000fc8000000081e */
[----:B------:R-:W-:Y:S02]  /*1ab0*/  DFMA R26, R8, R16, R26 ;  /* 0x00000010081a722b */ /* 0x000fe4000000001a */
[----:B------:R-:W-:-:S04]  /*1ac0*/  DADD R10, |R10|, -|R18| ;  /* 0x000000000a0a7229 */ /* 0x000fc80000000e12 */
[----:B------:R-:W0:Y:S04]  /*1ad0*/  F2F.F32.F64 R5, R26 ;  /* 0x0000001a00057310 */ /* 0x000e280000301000 */
[----:B------:R-:W-:Y:S01]  /*1ae0*/  DADD R28, R24, R10 ;  /* 0x00000000181c7229 */ /* 0x000fe2000000000a */
[----:B------:R-:W-:Y:S01]  /*1af0*/  MOV R10, 0x1 ;  /* 0x00000001000a7802 */ /* 0x000fe20000000f00 */
[----:B------:R-:W-:-:S04]  /*1b00*/  IMAD.WIDE R24, R4, 0x4, R34 ;  /* 0x0000000404187825 */ /* 0x000fc800078e0222 */
[----:B------:R-:W1:Y:S02]  /*1b10*/  MUFU.RCP64H R11, R29 ;  /* 0x0000001d000b7308 */ /* 0x000e640000001800 */
[C---:B------:R-:W-:Y:S01]  /*1b20*/  DSETP.NEU.AND P4, PT, R28.reuse, RZ, PT ;  /* 0x000000ff1c00722a */ /* 0x040fe20003f8d000 */
[----:B0-----:R0:W-:Y:S01]  /*1b30*/  STG.E desc[UR4][R24.64], R5 ;  /* 0x0000000518007986 */ /* 0x0011e2000c101904 */
[----:B-1----:R-:W-:-:S08]  /*1b40*/  DFMA R12, -R28, R10, 1 ;  /* 0x3ff000001c0c742b */ /* 0x002fd0000000010a */
        /* <DEDUP_REMOVED lines=11> */
[----:B0-----:R-:W-:Y:S05]  /*1c00*/  @P0 BRA P1, `(.L_x_21) ;  /* 0x0000000000140947 */ /* 0x001fea0000800000 */
[----:B------:R-:W-:Y:S01]  /*1c10*/  IMAD.MOV.U32 R12, RZ, RZ, R28 ;  /* 0x000000ffff0c7224 */ /* 0x000fe200078e001c */
[----:B------:R-:W-:Y:S02]  /*1c20*/  MOV R13, R29 ;  /* 0x0000001d000d7202 */ /* 0x000fe40000000f00 */
[----:B------:R-:W-:-:S07]  /*1c30*/  MOV R2, 0x1c50 ;  /* 0x00001c5000027802 */ /* 0x000fce0000000f00 */
[----:B------:R-:W-:Y:S05]  /*1c40*/  CALL.REL.NOINC `($__internal_0_$__cuda_sm20_div_rn_f64_full) ;  /* 0x0000000400cc7944 */ /* 0x000fea0003c00000 */
[----:B------:R-:W-:-:S07]  /*1c50*/  IMAD.MOV.U32 R9, RZ, RZ, R5 ;  /* 0x000000ffff097224 */ /* 0x000fce00078e0005 */
.L_x_21:
[----:B------:R-:W-:Y:S05]  /*1c60*/  BSYNC.RECONVERGENT B0 ;  /* 0x0000000000007941 */ /* 0x000fea0003800200 */
.L_x_20:
[----:B------:R-:W-:-:S04]  /*1c70*/  IMAD.WIDE R22, R3, 0x4, R22 ;  /* 0x0000000403167825 */ /* 0x000fc800078e0216 */
[C---:B------:R-:W-:Y:S01]  /*1c80*/  IMAD.WIDE R20, R3.reuse, 0x4, R20 ;  /* 0x0000000403147825 */ /* 0x040fe200078e0214 */
[----:B------:R-:W2:Y:S04]  /*1c90*/  LDG.E.CONSTANT R18, desc[UR4][R22.64] ;  /* 0x0000000416127981 */ /* 0x000ea8000c1e9900 */
[----:B------:R-:W3:Y:S01]  /*1ca0*/  LDG.E.CONSTANT R16, desc[UR4][R20.64] ;  /* 0x0000000414107981 */ /* 0x000ee2000c1e9900 */
[----:B------:R-:W-:Y:S01]  /*1cb0*/  IMAD.MOV.U32 R14, RZ, RZ, 0x8421084 ;  /* 0x08421084ff0e7424 */ /* 0x000fe200078e00ff */
[----:B------:R-:W-:Y:S01]  /*1cc0*/  MOV R15, 0x3fb08421 ;  /* 0x3fb08421000f7802 */ /* 0x000fe20000000f00 */
[----:B------:R-:W-:Y:S01]  /*1cd0*/  UMOV UR6, 0x344d1344 ;  /* 0x344d134400067882 */ /* 0x000fe20000000000 */
[----:B------:R-:W-:Y:S01]  /*1ce0*/  UMOV UR7, 0x3fe344d1 ;  /* 0x3fe344d100077882 */ /* 0x000fe20000000000 */
[----:B------:R-:W-:Y:S01]  /*1cf0*/  IMAD.WIDE R24, R3, 0x4, R24 ;  /* 0x0000000403187825 */ /* 0x000fe200078e0218 */
[----:B------:R-:W-:Y:S02]  /*1d00*/  BSSY.RECONVERGENT B0, `(.L_x_22) ;  /* 0x0000025000007945 */ /* 0x000fe40003800200 */
[----:B------:R-:W-:-:S10]  /*1d10*/  DFMA R8, R8, UR6, R14 ;  /* 0x0000000608087c2b */ /* 0x000fd4000800000e */
[----:B------:R-:W-:Y:S02]  /*1d20*/  FSEL R8, R8, 5.8399165463125886138e-34, P4 ;  /* 0x0842108408087808 */ /* 0x000fe40002000000 */
[----:B------:R-:W-:-:S06]  /*1d30*/  FSEL R9, R9, 1.3790322542190551758, P4 ;  /* 0x3fb0842109097808 */ /* 0x000fcc0002000000 */
[----:B------:R-:W-:Y:S01]  /*1d40*/  DMUL R8, R8, R8 ;  /* 0x0000000808087228 */ /* 0x000fe20000000000 */
[----:B--2---:R-:W0:Y:S08]  /*1d50*/  F2F.F64.F32 R18, R18 ;  /* 0x0000001200127310 */ /* 0x004e300000201800 */
[----:B---3--:R-:W1:Y:S01]  /*1d60*/  F2F.F64.F32 R16, R16 ;  /* 0x0000001000107310 */ /* 0x008e620000201800 */
[----:B0-----:R-:W-:-:S02]  /*1d70*/  DADD R10, -R32, R18 ;  /* 0x00000000200a7229 */ /* 0x001fc40000000112 */
[----:B------:R-:W-:Y:S02]  /*1d80*/  DADD R32, -R26, R32 ;  /* 0x000000001a207229 */ /* 0x000fe40000000120 */
[--C-:B-1----:R-:W-:Y:S02]  /*1d90*/  DADD R30, -R30, R16.reuse ;  /* 0x000000001e1e7229 */ /* 0x102fe40000000110 */
[----:B------:R-:W-:-:S04]  /*1da0*/  DADD R38, R18, -R16 ;  /* 0x0000000012267229 */ /* 0x000fc80000000810 */
[----:B------:R-:W-:Y:S02]  /*1db0*/  DFMA R26, R8, R32, R26 ;  /* 0x00000020081a722b */ /* 0x000fe4000000001a */
[----:B------:R-:W-:-:S04]  /*1dc0*/  DADD R10, |R10|, -|R30| ;  /* 0x000000000a0a7229 */ /* 0x000fc80000000e1e */
[----:B------:R-:W0:Y:S04]  /*1dd0*/  F2F.F32.F64 R5, R26 ;  /* 0x0000001a00057310 */ /* 0x000e280000301000 */
[----:B------:R-:W-:Y:S01]  /*1de0*/  DADD R28, R28, R10 ;  /* 0x000000001c1c7229 */ /* 0x000fe2000000000a */
[----:B------:R-:W-:-:S05]  /*1df0*/  MOV R10, 0x1 ;  /* 0x00000001000a7802 */ /* 0x000fca0000000f00 */
        /* <DEDUP_REMOVED lines=21> */
.L_x_23:
[----:B------:R-:W-:Y:S05]  /*1f50*/  BSYNC.RECONVERGENT B0 ;  /* 0x0000000000007941 */ /* 0x000fea0003800200 */
.L_x_22:
[----:B------:R-:W-:-:S04]  /*1f60*/  IMAD.WIDE R14, R3, 0x4, R20 ;  /* 0x00000004030e7825 */ /* 0x000fc800078e0214 */
[----:B------:R-:W-:Y:S02]  /*1f70*/  IMAD.WIDE R10, R3, 0x4, R22 ;  /* 0x00000004030a7825 */ /* 0x000fe400078e0216 */
[----:B------:R-:W2:Y:S04]  /*1f80*/  LDG.E.CONSTANT R14, desc[UR4][R14.64] ;  /* 0x000000040e0e7981 */ /* 0x000ea8000c1e9900 */
[----:B------:R0:W3:Y:S01]  /*1f90*/  LDG.E.CONSTANT R22, desc[UR4][R10.64] ;  /* 0x000000040a167981 */ /* 0x0000e2000c1e9900 */
[----:B------:R-:W-:Y:S01]  /*1fa0*/  UMOV UR6, 0x344d1344 ;  /* 0x344d134400067882 */ /* 0x000fe20000000000 */
[----:B------:R-:W-:Y:S01]  /*1fb0*/  UMOV UR7, 0x3fe344d1 ;  /* 0x3fe344d100077882 */ /* 0x000fe20000000000 */
[----:B0-----:R-:W-:Y:S01]  /*1fc0*/  IMAD.MOV.U32 R10, RZ, RZ, 0x8421084 ;  /* 0x08421084ff0a7424 */ /* 0x001fe200078e00ff */
[----:B------:R-:W-:-:S06]  /*1fd0*/  MOV R11, 0x3fb08421 ;  /* 0x3fb08421000b7802 */ /* 0x000fcc0000000f00 */
[----:B------:R-:W-:-:S10]  /*1fe0*/  DFMA R8, R8, UR6, R10 ;  /* 0x0000000608087c2b */ /* 0x000fd4000800000a */
[----:B------:R-:W-:Y:S02]  /*1ff0*/  FSEL R8, R8, 5.8399165463125886138e-34, P4 ;  /* 0x0842108408087808 */ /* 0x000fe40002000000 */
[----:B------:R-:W-:-:S06]  /*2000*/  FSEL R9, R9, 1.3790322542190551758, P4 ;  /* 0x3fb0842109097808 */ /* 0x000fcc0002000000 */
[----:B------:R-:W-:Y:S01]  /*2010*/  DMUL R8, R8, R8 ;  /* 0x0000000808087228 */ /* 0x000fe20000000000 */
[----:B------:R-:W-:Y:S01]  /*2020*/  BSSY.RECONVERGENT B0, `(.L_x_24) ;  /* 0x0000022000007945 */ /* 0x000fe20003800200 */
[----:B--2---:R-:W0:Y:S08]  /*2030*/  F2F.F64.F32 R20, R14 ;  /* 0x0000000e00147310 */ /* 0x004e300000201800 */
[----:B---3--:R-:W1:Y:S01]  /*2040*/  F2F.F64.F32 R22, R22 ;  /* 0x0000001600167310 */ /* 0x008e620000201800 */
[----:B0-----:R-:W-:-:S02]  /*2050*/  DADD R16, -R16, R20 ;  /* 0x0000000010107229 */ /* 0x001fc40000000114 */
[----:B-1----:R-:W-:-:S08]  /*2060*/  DADD R12, -R18, R22 ;  /* 0x00000000120c7229 */ /* 0x002fd00000000116 */
[----:B------:R-:W-:-:S08]  /*2070*/  DADD R12, |R12|, -|R16| ;  /* 0x000000000c0c7229 */ /* 0x000fd00000000e10 */
[----:B------:R-:W-:-:S06]  /*2080*/  DADD R12, R28, R12 ;  /* 0x000000001c0c7229 */ /* 0x000fcc000000000c */
[----:B------:R-:W0:Y:S01]  /*2090*/  MUFU.RCP64H R17, R13 ;  /* 0x0000000d00117308 */ /* 0x000e220000001800 */
[----:B------:R-:W-:-:S06]  /*20a0*/  MOV R16, 0x1 ;  /* 0x0000000100107802 */ /* 0x000fcc0000000f00 */
[----:B0-----:R-:W-:-:S08]  /*20b0*/  DFMA R28, -R12, R16, 1 ;  /* 0x3ff000000c1c742b */ /* 0x001fd00000000110 */
[----:B------:R-:W-:-:S08]  /*20c0*/  DFMA R28, R28, R28, R28 ;  /* 0x0000001c1c1c722b */ /* 0x000fd0000000001c */
[----:B------:R-:W-:-:S08]  /*20d0*/  DFMA R28, R16, R28, R16 ;  /* 0x0000001c101c722b */ /* 0x000fd00000000010 */
[----:B------:R-:W-:Y:S02]  /*20e0*/  DFMA R10, -R12, R28, 1 ;  /* 0x3ff000000c0a742b */ /* 0x000fe4000000011c */
[----:B------:R-:W-:-:S06]  /*20f0*/  DADD R38, R22, -R20 ;  /* 0x0000000016267229 */ /* 0x000fcc0000000814 */
[----:B------:R-:W-:Y:S02]  /*2100*/  DFMA R10, R28, R10, R28 ;  /* 0x0000000a1c0a722b */ /* 0x000fe4000000001c */
[----:B------:R-:W-:-:S06]  /*2110*/  DADD R18, -R26, R18 ;  /* 0x000000001a127229 */ /* 0x000fcc0000000112 */
[----:B------:R-:W-:Y:S02]  /*2120*/  DMUL R14, |R38|, R10 ;  /* 0x0000000a260e7228 */ /* 0x000fe40000000200 */
[----:B------:R-:W-:-:S06]  /*2130*/  DFMA R26, R8, R18, R26 ;  /* 0x00000012081a722b */ /* 0x000fcc000000001a */
[--C-:B------:R-:W-:Y:S01]  /*2140*/  DFMA R8, -R12, R14, |R38|.reuse ;  /* 0x0000000e0c08722b */ /* 0x100fe20000000526 */
[----:B------:R-:W0:Y:S01]  /*2150*/  F2F.F32.F64 R5, R26 ;  /* 0x0000001a00057310 */ /* 0x000e220000301000 */
[----:B------:R-:W-:Y:S01]  /*2160*/  IMAD.WIDE R16, R3, 0x4, R24 ;  /* 0x0000000403107825 */ /* 0x000fe200078e0218 */
[----:B------:R-:W-:-:S05]  /*2170*/  DADD R38, -RZ, |R38| ;  /* 0x00000000ff267229 */ /* 0x000fca0000000526 */
[----:B------:R-:W-:Y:S01]  /*2180*/  DFMA R8, R10, R8, R14 ;  /* 0x000000080a08722b */ /* 0x000fe2000000000e */
[----:B0-----:R0:W-:Y:S09]  /*2190*/  STG.E desc[UR4][R16.64], R5 ;  /* 0x0000000510007986 */ /* 0x0011f2000c101904 */
[----:B------:R-:W-:Y:S01]  /*21a0*/  FFMA R2, RZ, R13, R9 ;  /* 0x0000000dff027223 */ /* 0x000fe20000000009 */
[----:B------:R-:W-:-:S04]  /*21b0*/  FSETP.GEU.AND P1, PT, |R39|, 6.5827683646048100446e-37, PT ;  /* 0x036000002700780b */ /* 0x000fc80003f2e200 */
[----:B------:R-:W-:Y:S01]  /*21c0*/  FSETP.GT.AND P0, PT, |R2|, 1.469367938527859385e-39, PT ;  /* 0x001000000200780b */ /* 0x000fe20003f04200 */
[----:B------:R-:W-:Y:S01]  /*21d0*/  DSETP.NEU.AND P4, PT, R12, RZ, PT ;  /* 0x000000ff0c00722a */ /* 0x000fe20003f8d000 */
[----:B------:R-:W-:Y:S01]  /*21e0*/  IMAD.MOV.U32 R24, RZ, RZ, R12 ;  /* 0x000000ffff187224 */ /* 0x000fe200078e000c */
[----:B------:R-:W-:-:S10]  /*21f0*/  MOV R25, R13 ;  /* 0x0000000d00197202 */ /* 0x000fd40000000f00 */
[----:B0-----:R-:W-:Y:S05]  /*2200*/  @P0 BRA P1, `(.L_x_25) ;  /* 0x00000000000c0947 */ /* 0x001fea0000800000 */
[----:B------:R-:W-:-:S07]  /*2210*/  MOV R2, 0x2230 ;  /* 0x0000223000027802 */ /* 0x000fce0000000f00 */
[----:B------:R-:W-:Y:S05]  /*2220*/  CALL.REL.NOINC `($__internal_0_$__cuda_sm20_div_rn_f64_full) ;  /* 0x0000000000547944 */ /* 0x000fea0003c00000 */
[----:B------:R-:W-:-:S07]  /*2230*/  IMAD.MOV.U32 R9, RZ, RZ, R5 ;  /* 0x000000ffff097224 */ /* 0x000fce00078e0005 */
.L_x_25:
[----:B------:R-:W-:Y:S05]  /*2240*/  BSYNC.RECONVERGENT B0 ;  /* 0x0000000000007941 */ /* 0x000fea0003800200 */
.L_x_24:
[----:B------:R-:W-:Y:S02]  /*2250*/  HFMA2 R10, -RZ, RZ, 0.0001299381256103515625, 0.0005512237548828125 ;  /* 0x08421084ff0a7431 */ /* 0x000fe400000001ff */
[----:B------:R-:W-:Y:S01]  /*2260*/  IMAD.MOV.U32 R11, RZ, RZ, 0x3fb08421 ;  /* 0x3fb08421ff0b7424 */ /* 0x000fe200078e00ff */
[----:B------:R-:W-:Y:S01]  /*2270*/  UMOV UR6, 0x344d1344 ;  /* 0x344d134400067882 */ /* 0x000fe20000000000 */
[----:B------:R-:W-:Y:S01]  /*2280*/  UMOV UR7, 0x3fe344d1 ;  /* 0x3fe344d100077882 */ /* 0x000fe20000000000 */
[C---:B------:R-:W-:Y:S01]  /*2290*/  IMAD.WIDE R16, R3.reuse, 0x4, R16 ;  /* 0x0000000403107825 */ /* 0x040fe200078e0210 */
[----:B------:R-:W-:Y:S02]  /*22a0*/  IADD3 R0, PT, PT, R0, 0x4, RZ ;  /* 0x0000000400007810 */ /* 0x000fe40007ffe0ff */
[C---:B------:R-:W-:Y:S01]  /*22b0*/  LEA R6, R3.reuse, R6, 0x2 ;  /* 0x0000000603067211 */ /* 0x040fe200078e10ff */
[----:B------:R-:W-:Y:S01]  /*22c0*/  DFMA R8, R8, UR6, R10 ;  /* 0x0000000608087c2b */ /* 0x000fe2000800000a */
[----:B------:R-:W-:Y:S01]  /*22d0*/  ISETP.GE.AND P0, PT, R0, UR8, PT ;  /* 0x0000000800007c0c */ /* 0x000fe2000bf06270 */
[----:B------:R-:W-:Y:S01]  /*22e0*/  DADD R10, R22, -R26 ;  /* 0x00000000160a7229 */ /* 0x000fe2000000081a */
[----:B------:R-:W-:-:S07]  /*22f0*/  IMAD R4, R3, 0x4, R4 ;  /* 0x0000000403047824 */ /* 0x000fce00078e0204 */
[----:B------:R-:W-:Y:S02]  /*2300*/  FSEL R8, R8, 5.8399165463125886138e-34, P4 ;  /* 0x0842108408087808 */ /* 0x000fe40002000000 */
[----:B------:R-:W-:-:S06]  /*2310*/  FSEL R9, R9, 1.3790322542190551758, P4 ;  /* 0x3fb0842109097808 */ /* 0x000fcc0002000000 */
[----:B------:R-:W-:-:S08]  /*2320*/  DMUL R8, R8, R8 ;  /* 0x0000000808087228 */ /* 0x000fd00000000000 */
[----:B------:R-:W-:-:S06]  /*2330*/  DFMA R26, R8, R10, R26 ;  /* 0x0000000a081a722b */ /* 0x000fcc000000001a */
[----:B------:R-:W0:Y:S02]  /*2340*/  F2F.F32.F64 R5, R26 ;  /* 0x0000001a00057310 */ /* 0x000e240000301000 */
[----:B0-----:R0:W-:Y:S01]  /*2350*/  STG.E desc[UR4][R16.64], R5 ;  /* 0x0000000510007986 */ /* 0x0011e2000c101904 */
[----:B------:R-:W-:Y:S05]  /*2360*/  @!P0 BRA `(.L_x_26) ;  /* 0xfffffff000fc8947 */ /* 0x000fea000383ffff */
[----:B------:R-:W-:Y:S05]  /*2370*/  EXIT ;  /* 0x000000000000794d */ /* 0x000fea0003800000 */
        .weak           $__internal_0_$__cuda_sm20_div_rn_f64_full
        .type           $__internal_0_$__cuda_sm20_div_rn_f64_full,@function
        .size           $__internal_0_$__cuda_sm20_div_rn_f64_full,(.L_x_84 - $__internal_0_$__cuda_sm20_div_rn_f64_full)
$__internal_0_$__cuda_sm20_div_rn_f64_full:
[C---:B------:R-:W-:Y:S01]  /*2380*/  FSETP.GEU.AND P0, PT, |R13|.reuse, 1.469367938527859385e-39, PT ;  /* 0x001000000d00780b */ /* 0x040fe20003f0e200 */
[----:B------:R-:W-:Y:S01]  /*2390*/  IMAD.MOV.U32 R7, RZ, RZ, 0x1ca00000 ;  /* 0x1ca00000ff077424 */ /* 0x000fe200078e00ff */
[----:B------:R-:W-:Y:S01]  /*23a0*/  LOP3.LUT R14, R13, 0x800fffff, RZ, 0xc0, !PT ;  /* 0x800fffff0d0e7812 */ /* 0x000fe200078ec0ff */
[----:B------:R-:W-:Y:S01]  /*23b0*/  BSSY.RECONVERGENT B1, `(.L_x_27) ;  /* 0x0000059000017945 */ /* 0x000fe20003800200 */
[C---:B------:R-:W-:Y:S02]  /*23c0*/  FSETP.GEU.AND P1, PT, |R39|.reuse, 1.469367938527859385e-39, PT ;  /* 0x001000002700780b */ /* 0x040fe40003f2e200 */
[----:B------:R-:W-:Y:S01]  /*23d0*/  LOP3.LUT R15, R14, 0x3ff00000, RZ, 0xfc, !PT ;  /* 0x3ff000000e0f7812 */ /* 0x000fe200078efcff */
[----:B------:R-:W-:Y:S01]  /*23e0*/  IMAD.MOV.U32 R14, RZ, RZ, R12 ;  /* 0x000000ffff0e7224 */ /* 0x000fe200078e000c */
[----:B------:R-:W-:Y:S02]  /*23f0*/  MOV R44, 0x1 ;  /* 0x00000001002c7802 */ /* 0x000fe40000000f00 */
[----:B------:R-:W-:-:S02]  /*2400*/  LOP3.LUT R5, R39, 0x7ff00000, RZ, 0xc0, !PT ;  /* 0x7ff0000027057812 */ /* 0x000fc400078ec0ff */
[----:B------:R-:W-:Y:S01]  /*2410*/  LOP3.LUT R9, R13, 0x7ff00000, RZ, 0xc0, !PT ;  /* 0x7ff000000d097812 */ /* 0x000fe200078ec0ff */
[----:B------:R-:W-:Y:S01]  /*2420*/  @!P0 DMUL R14, R12, 8.98846567431157953865e+307 ;  /* 0x7fe000000c0e8828 */ /* 0x000fe20000000000 */
[----:B------:R-:W-:Y:S02]  /*2430*/  MOV R40, R38 ;  /* 0x0000002600287202 */ /* 0x000fe40000000f00 */
[----:B------:R-:W-:Y:S01]  /*2440*/  ISETP.GE.U32.AND P3, PT, R5, R9, PT ;  /* 0x000000090500720c */ /* 0x000fe20003f66070 */
[----:B------:R-:W-:Y:S01]  /*2450*/  @!P1 IMAD.MOV.U32 R42, RZ, RZ, RZ ;  /* 0x000000ffff2a9224 */ /* 0x000fe200078e00ff */
[----:B------:R-:W-:Y:S01]  /*2460*/  @!P1 LOP3.LUT R8, R13, 0x7ff00000, RZ, 0xc0, !PT ;  /* 0x7ff000000d089812 */ /* 0x000fe200078ec0ff */
[----:B------:R-:W0:Y:S03]  /*2470*/  MUFU.RCP64H R45, R15 ;  /* 0x0000000f002d7308 */ /* 0x000e260000001800 */
[----:B------:R-:W-:-:S02]  /*2480*/  @!P1 ISETP.GE.U32.AND P2, PT, R5, R8, PT ;  /* 0x000000080500920c */ /* 0x000fc40003f46070 */
[----:B------:R-:W-:Y:S02]  /*2490*/  @!P0 LOP3.LUT R9, R15, 0x7ff00000, RZ, 0xc0, !PT ;  /* 0x7ff000000f098812 */ /* 0x000fe400078ec0ff */
[----:B------:R-:W-:-:S04]  /*24a0*/  @!P1 SEL R8, R7, 0x63400000, !P2 ;  /* 0x6340000007089807 */ /* 0x000fc80005000000 */
[----:B------:R-:W-:-:S04]  /*24b0*/  @!P1 LOP3.LUT R8, R8, 0x80000000, R39, 0xf8, !PT ;  /* 0x8000000008089812 */ /* 0x000fc800078ef827 */
[----:B------:R-:W-:Y:S01]  /*24c0*/  @!P1 LOP3.LUT R43, R8, 0x100000, RZ, 0xfc, !PT ;  /* 0x00100000082b9812 */ /* 0x000fe200078efcff */
[----:B0-----:R-:W-:Y:S01]  /*24d0*/  DFMA R10, R44, -R14, 1 ;  /* 0x3ff000002c0a742b */ /* 0x001fe2000000080e */
[----:B------:R-:W-:-:S07]  /*24e0*/  MOV R8, R5 ;  /* 0x0000000500087202 */ /* 0x000fce0000000f00 */
[----:B------:R-:W-:-:S08]  /*24f0*/  DFMA R10, R10, R10, R10 ;  /* 0x0000000a0a0a722b */ /* 0x000fd0000000000a */
[----:B------:R-:W-:Y:S01]  /*2500*/  DFMA R44, R44, R10, R44 ;  /* 0x0000000a2c2c722b */ /* 0x000fe2000000002c */
[----:B------:R-:W-:-:S04]  /*2510*/  SEL R10, R7, 0x63400000, !P3 ;  /* 0x63400000070a7807 */ /* 0x000fc80005800000 */
[----:B------:R-:W-:-:S03]  /*2520*/  LOP3.LUT R41, R10, 0x800fffff, R39, 0xf8, !PT ;  /* 0x800fffff0a297812 */ /* 0x000fc600078ef827 */
[----:B------:R-:W-:-:S03]  /*2530*/  DFMA R10, R44, -R14, 1 ;  /* 0x3ff000002c0a742b */ /* 0x000fc6000000080e */
[----:B------:R-:W-:-:S05]  /*2540*/  @!P1 DFMA R40, R40, 2, -R42 ;  /* 0x400000002828982b */ /* 0x000fca000000082a */
[----:B------:R-:W-:Y:S01]  /*2550*/  DFMA R44, R44, R10, R44 ;  /* 0x0000000a2c2c722b */ /* 0x000fe2000000002c */
[----:B------:R-:W-:-:S04]  /*2560*/  IADD3 R11, PT, PT, R9, -0x1, RZ ;  /* 0xffffffff090b7810 */ /* 0x000fc80007ffe0ff */
[----:B------:R-:W-:-:S03]  /*2570*/  @!P1 LOP3.LUT R8, R41, 0x7ff00000, RZ, 0xc0, !PT ;  /* 0x7ff0000029089812 */ /* 0x000fc600078ec0ff */
[----:B------:R-:W-:Y:S02]  /*2580*/  DMUL R42, R44, R40 ;  /* 0x000000282c2a7228 */ /* 0x000fe40000000000 */
[----:B------:R-:W-:-:S05]  /*2590*/  VIADD R10, R8, 0xffffffff ;  /* 0xffffffff080a7836 */ /* 0x000fca0000000000 */
[----:B------:R-:W-:Y:S01]  /*25a0*/  ISETP.GT.U32.AND P0, PT, R10, 0x7feffffe, PT ;  /* 0x7feffffe0a00780c */ /* 0x000fe20003f04070 */
[----:B------:R-:W-:-:S03]  /*25b0*/  DFMA R46, R42, -R14, R40 ;  /* 0x8000000e2a2e722b */ /* 0x000fc60000000028 */
[----:B------:R-:W-:-:S05]  /*25c0*/  ISETP.GT.U32.OR P0, PT, R11, 0x7feffffe, P0 ;  /* 0x7feffffe0b00780c */ /* 0x000fca0000704470 */
[----:B------:R-:W-:-:S08]  /*25d0*/  DFMA R10, R44, R46, R42 ;  /* 0x0000002e2c0a722b */ /* 0x000fd0000000002a */
[----:B------:R-:W-:Y:S05]  /*25e0*/  @P0 BRA `(.L_x_28) ;  /* 0x0000000000740947 */ /* 0x000fea0003800000 */
[----:B------:R-:W-:Y:S01]  /*25f0*/  LOP3.LUT R8, R13, 0x7ff00000, RZ, 0xc0, !PT ;  /* 0x7ff000000d087812 */ /* 0x000fe200078ec0ff */
[----:B------:R-:W-:-:S03]  /*2600*/  IMAD.MOV.U32 R38, RZ, RZ, RZ ;  /* 0x000000ffff267224 */ /* 0x000fc600078e00ff */
[CC--:B------:R-:W-:Y:S02]  /*2610*/  VIADDMNMX R9, R5.reuse, -R8.reuse, 0xb9600000, !PT ;  /* 0xb960000005097446 */ /* 0x0c0fe40007800908 */
[----:B------:R-:W-:Y:S02]  /*2620*/  ISETP.GE.U32.AND P0, PT, R5, R8, PT ;  /* 0x000000080500720c */ /* 0x000fe40003f06070 */
[----:B------:R-:W-:Y:S02]  /*2630*/  VIMNMX R9, PT, PT, R9, 0x46a00000, PT ;  /* 0x46a0000009097848 */ /* 0x000fe40003fe0100 */
[----:B------:R-:W-:-:S05]  /*2640*/  SEL R8, R7, 0x63400000, !P0 ;  /* 0x6340000007087807 */ /* 0x000fca0004000000 */
[----:B------:R-:W-:-:S05]  /*2650*/  IMAD.IADD R8, R9, 0x1, -R8 ;  /* 0x0000000109087824 */ /* 0x000fca00078e0a08 */
[----:B------:R-:W-:-:S06]  /*2660*/  IADD3 R39, PT, PT, R8, 0x7fe00000, RZ ;  /* 0x7fe0000008277810 */ /* 0x000fcc0007ffe0ff */
[----:B------:R-:W-:-:S10]  /*2670*/  DMUL R42, R10, R38 ;  /* 0x000000260a2a7228 */ /* 0x000fd40000000000 */
[----:B------:R-:W-:-:S13]  /*2680*/  FSETP.GTU.AND P0, PT, |R43|, 1.469367938527859385e-39, PT ;  /* 0x001000002b00780b */ /* 0x000fda0003f0c200 */
[----:B------:R-:W-:Y:S05]  /*2690*/  @P0 BRA `(.L_x_29) ;  /* 0x0000000000a80947 */ /* 0x000fea0003800000 */
[----:B------:R-:W-:Y:S01]  /*26a0*/  DFMA R14, R10, -R14, R40 ;  /* 0x8000000e0a0e722b */ /* 0x000fe20000000028 */
[----:B------:R-:W-:-:S09]  /*26b0*/  MOV R38, RZ ;  /* 0x000000ff00267202 */ /* 0x000fd20000000f00 */
[C---:B------:R-:W-:Y:S02]  /*26c0*/  FSETP.NEU.AND P0, PT, R15.reuse, RZ, PT ;  /* 0x000000ff0f00720b */ /* 0x040fe40003f0d000 */
[----:B------:R-:W-:-:S04]  /*26d0*/  LOP3.LUT R12, R15, 0x80000000, R13, 0x48, !PT ;  /* 0x800000000f0c7812 */ /* 0x000fc800078e480d */
[----:B------:R-:W-:-:S07]  /*26e0*/  LOP3.LUT R39, R12, R39, RZ, 0xfc, !PT ;  /* 0x000000270c277212 */ /* 0x000fce00078efcff */
[----:B------:R-:W-:Y:S05]  /*26f0*/  @!P0 BRA `(.L_x_29) ;  /* 0x0000000000908947 */ /* 0x000fea0003800000 */
[----:B------:R-:W-:Y:S01]  /*2700*/  IMAD.MOV R15, RZ, RZ, -R8 ;  /* 0x000000ffff0f7224 */ /* 0x000fe200078e0a08 */
[----:B------:R-:W-:Y:S02]  /*2710*/  MOV R14, RZ ;  /* 0x000000ff000e7202 */ /* 0x000fe40000000f00 */
[----:B------:R-:W-:-:S04]  /*2720*/  IADD3 R8, PT, PT, -R8, -0x43300000, RZ ;  /* 0xbcd0000008087810 */ /* 0x000fc80007ffe1ff */
[----:B------:R-:W-:Y:S02]  /*2730*/  DFMA R14, R42, -R14, R10 ;  /* 0x8000000e2a0e722b */ /* 0x000fe4000000000a */
[----:B------:R-:W-:-:S08]  /*2740*/  DMUL.RP R10, R10, R38 ;  /* 0x000000260a0a7228 */ /* 0x000fd00000008000 */
[----:B------:R-:W-:Y:S02]  /*2750*/  FSETP.NEU.AND P0, PT, |R15|, R8, PT ;  /* 0x000000080f00720b */ /* 0x000fe40003f0d200 */
[----:B------:R-:W-:Y:S02]  /*2760*/  LOP3.LUT R12, R11, R12, RZ, 0x3c, !PT ;  /* 0x0000000c0b0c7212 */ /* 0x000fe400078e3cff */
[----:B------:R-:W-:Y:S02]  /*2770*/  FSEL R8, R10, R42, !P0 ;  /* 0x0000002a0a087208 */ /* 0x000fe40004000000 */
[----:B------:R-:W-:-:S03]  /*2780*/  FSEL R9, R12, R43, !P0 ;  /* 0x0000002b0c097208 */ /* 0x000fc60004000000 */
[----:B------:R-:W-:Y:S01]  /*2790*/  IMAD.MOV.U32 R42, RZ, RZ, R8 ;  /* 0x000000ffff2a7224 */ /* 0x000fe200078e0008 */
[----:B------:R-:W-:Y:S01]  /*27a0*/  MOV R43, R9 ;  /* 0x00000009002b7202 */ /* 0x000fe20000000f00 */
[----:B------:R-:W-:Y:S06]  /*27b0*/  BRA `(.L_x_29) ;  /* 0x0000000000607947 */ /* 0x000fec0003800000 */
.L_x_28:
[----:B------:R-:W-:-:S14]  /*27c0*/  DSETP.NAN.AND P0, PT, R38, R38, PT ;  /* 0x000000262600722a */ /* 0x000fdc0003f08000 */
[----:B------:R-:W-:Y:S05]  /*27d0*/  @P0 BRA `(.L_x_30) ;  /* 0x00000000004c0947 */ /* 0x000fea0003800000 */
[----:B------:R-:W-:-:S14]  /*27e0*/  DSETP.NAN.AND P0, PT, R12, R12, PT ;  /* 0x0000000c0c00722a */ /* 0x000fdc0003f08000 */
[----:B------:R-:W-:Y:S05]  /*27f0*/  @P0 BRA `(.L_x_31) ;  /* 0x0000000000340947 */ /* 0x000fea0003800000 */
[----:B------:R-:W-:Y:S01]  /*2800*/  ISETP.NE.AND P0, PT, R8, R9, PT ;  /* 0x000000090800720c */ /* 0x000fe20003f05270 */
[----:B------:R-:W-:Y:S01]  /*2810*/  IMAD.MOV.U32 R42, RZ, RZ, 0x0 ;  /* 0x00000000ff2a7424 */ /* 0x000fe200078e00ff */
[----:B------:R-:W-:-:S11]  /*2820*/  MOV R43, 0xfff80000 ;  /* 0xfff80000002b7802 */ /* 0x000fd60000000f00 */
[----:B------:R-:W-:Y:S05]  /*2830*/  @!P0 BRA `(.L_x_29) ;  /* 0x0000000000408947 */ /* 0x000fea0003800000 */
[----:B------:R-:W-:Y:S02]  /*2840*/  ISETP.NE.AND P0, PT, R8, 0x7ff00000, PT ;  /* 0x7ff000000800780c */ /* 0x000fe40003f05270 */
[----:B------:R-:W-:Y:S02]  /*2850*/  LOP3.LUT R13, R39, 0x80000000, R13, 0x48, !PT ;  /* 0x80000000270d7812 */ /* 0x000fe400078e480d */
[----:B------:R-:W-:-:S13]  /*2860*/  ISETP.EQ.OR P0, PT, R9, RZ, !P0 ;  /* 0x000000ff0900720c */ /* 0x000fda0004702670 */
[----:B------:R-:W-:Y:S01]  /*2870*/  @P0 LOP3.LUT R5, R13, 0x7ff00000, RZ, 0xfc, !PT ;  /* 0x7ff000000d050812 */ /* 0x000fe200078efcff */
[----:B------:R-:W-:Y:S01]  /*2880*/  @!P0 IMAD.MOV.U32 R42, RZ, RZ, RZ ;  /* 0x000000ffff2a8224 */ /* 0x000fe200078e00ff */
[----:B------:R-:W-:Y:S01]  /*2890*/  @!P0 MOV R43, R13 ;  /* 0x0000000d002b8202 */ /* 0x000fe20000000f00 */
[----:B------:R-:W-:Y:S01]  /*28a0*/  @P0 IMAD.MOV.U32 R42, RZ, RZ, RZ ;  /* 0x000000ffff2a0224 */ /* 0x000fe200078e00ff */
[----:B------:R-:W-:Y:S01]  /*28b0*/  @P0 MOV R43, R5 ;  /* 0x00000005002b0202 */ /* 0x000fe20000000f00 */
[----:B------:R-:W-:Y:S06]  /*28c0*/  BRA `(.L_x_29) ;  /* 0x00000000001c7947 */ /* 0x000fec0003800000 */
.L_x_31:
[----:B------:R-:W-:Y:S01]  /*28d0*/  LOP3.LUT R5, R13, 0x80000, RZ, 0xfc, !PT ;  /* 0x000800000d057812 */ /* 0x000fe200078efcff */
[----:B------:R-:W-:-:S03]  /*28e0*/  IMAD.MOV.U32 R42, RZ, RZ, R12 ;  /* 0x000000ffff2a7224 */ /* 0x000fc600078e000c */
[----:B------:R-:W-:Y:S01]  /*28f0*/  MOV R43, R5 ;  /* 0x00000005002b7202 */ /* 0x000fe20000000f00 */
[----:B------:R-:W-:Y:S06]  /*2900*/  BRA `(.L_x_29) ;  /* 0x00000000000c7947 */ /* 0x000fec0003800000 */
.L_x_30:
[----:B------:R-:W-:Y:S01]  /*2910*/  LOP3.LUT R5, R39, 0x80000, RZ, 0xfc, !PT ;  /* 0x0008000027057812 */ /* 0x000fe200078efcff */
[----:B------:R-:W-:-:S03]  /*2920*/  IMAD.MOV.U32 R42, RZ, RZ, R38 ;  /* 0x000000ffff2a7224 */ /* 0x000fc600078e0026 */
[----:B------:R-:W-:-:S07]  /*2930*/  MOV R43, R5 ;  /* 0x00000005002b7202 */ /* 0x000fce0000000f00 */
.L_x_29:
[----:B------:R-:W-:Y:S05]  /*2940*/  BSYNC.RECONVERGENT B1 ;  /* 0x0000000000017941 */ /* 0x000fea0003800200 */
.L_x_27:
[----:B------:R-:W-:Y:S02]  /*2950*/  HFMA2 R11, -RZ, RZ, 0, 0 ;  /* 0x00000000ff0b7431 */ /* 0x000fe400000001ff */
[----:B------:R-:W-:Y:S01]  /*2960*/  IMAD.MOV.U32 R10, RZ, RZ, R2 ;  /* 0x000000ffff0a7224 */ /* 0x000fe200078e0002 */
[----:B------:R-:W-:Y:S01]  /*2970*/  MOV R5, R43 ;  /* 0x0000002b00057202 */ /* 0x000fe20000000f00 */
[----:B------:R-:W-:Y:S02]  /*2980*/  IMAD.MOV.U32 R8, RZ, RZ, R42 ;  /* 0x000000ffff087224 */ /* 0x000fe400078e002a */
[----:B------:R-:W-:Y:S05]  /*2990*/  RET.REL.NODEC R10 `(kama_many_series_one_param_time_major_f32) ;  /* 0xffffffd40a987950 */ /* 0x000fea0003c3ffff */
.L_x_32:
[----:B------:R-:W-:-:S00]  /*29a0*/  BRA `(.L_x_32) ;  /* 0xfffffffc00fc7947 */ /* 0x000fc0000383ffff */
[----:B------:R-:W-:-:S00]  /*29b0*/  NOP ;  /* 0x0000000000007918 */ /* 0x000fc00000000000 */
        /* <DEDUP_REMOVED lines=12> */
.L_x_84:


//--------------------- .text.kama_batch_prefix_f32 --------------------------
	.section	.text.kama_batch_prefix_f32,"ax",@progbits
	.align	128
        .global         kama_batch_prefix_f32
        .type           kama_batch_prefix_f32,@function
        .size           kama_batch_prefix_f32,(.L_x_85 - kama_batch_prefix_f32)
        .other          kama_batch_prefix_f32,@"STO_CUDA_ENTRY STV_DEFAULT"
kama_batch_prefix_f32:
.text.kama_batch_prefix_f32:
[----:B------:R-:W-:Y:S01]  /*0000*/  LDC R1, c[0x0][0x37c] ;  /* 0x0000df00ff017b82 */ /* 0x000fe20000000800 */
[----:B------:R-:W0:Y:S01]  /*0010*/  S2R R11, SR_CTAID.X ;  /* 0x00000000000b7919 */ /* 0x000e220000002500 */
[----:B------:R-:W0:Y:S02]  /*0020*/  LDCU UR4, c[0x0][0x39c] ;  /* 0x00007380ff0477ac */ /* 0x000e240008000800 */
[----:B0-----:R-:W-:-:S13]  /*0030*/  ISETP.GE.AND P0, PT, R11, UR4, PT ;  /* 0x000000040b007c0c */ /* 0x001fda000bf06270 */
[----:B------:R-:W-:Y:S05]  /*0040*/  @P0 EXIT ;  /* 0x000000000000094d */ /* 0x000fea0003800000 */
[----:B------:R-:W0:Y:S01]  /*0050*/  LDC.64 R2, c[0x0][0x390] ;  /* 0x0000e400ff027b82 */ /* 0x000e220000000a00 */
[----:B------:R-:W1:Y:S07]  /*0060*/  LDCU.64 UR6, c[0x0][0x358] ;  /* 0x00006b00ff0677ac */ /* 0x000e6e0008000a00 */
[----:B------:R-:W2:Y:S08]  /*0070*/  LDC R21, c[0x0][0x3a0] ;  /* 0x0000e800ff157b82 */ /* 0x000eb00000000800 */
[----:B------:R-:W2:Y:S01]  /*0080*/  LDC R12, c[0x0][0x398] ;  /* 0x0000e600ff0c7b82 */ /* 0x000ea20000000800 */
[----:B0-----:R-:W-:-:S06]  /*0090*/  IMAD.WIDE.U32 R2, R11, 0x4, R2 ;  /* 0x000000040b027825 */ /* 0x001fcc00078e0002 */
[----:B-1----:R0:W3:Y:S01]  /*00a0*/  LDG.E.CONSTANT R2, desc[UR6][R2.64] ;  /* 0x0000000602027981 */ /* 0x0020e2000c1e9900 */
[----:B------:R-:W0:Y:S01]  /*00b0*/  LDCU UR4, c[0x0][0x3a0] ;  /* 0x00007400ff0477ac */ /* 0x000e220008000800 */
[----:B--2---:R-:W-:-:S04]  /*00c0*/  ISETP.GE.AND P0, PT, R21, R12, PT ;  /* 0x0000000c1500720c */ /* 0x004fc80003f06270 */
[----:B------:R-:W-:Y:S01]  /*00d0*/  ISETP.LT.OR P0, PT, R21, RZ, P0 ;  /* 0x000000ff1500720c */ /* 0x000fe20000701670 */
[----:B0-----:R-:W-:-:S03]  /*00e0*/  IMAD.U32 R3, RZ, RZ, UR4 ;  /* 0x00000004ff037e24 */ /* 0x001fc6000f8e00ff */
[C---:B---3--:R-:W-:Y:S01]  /*00f0*/  ISETP.LT.OR P0, PT, R2.reuse, 0x1, P0 ;  /* 0x000000010200780c */ /* 0x048fe20000701670 */
[----:B------:R-:W-:-:S05]  /*0100*/  IMAD.IADD R42, R2, 0x1, R21 ;  /* 0x00000001022a7824 */ /* 0x000fca00078e0215 */
[----:B------:R-:W-:-:S07]  /*0110*/  ISETP.LT.AND P1, PT, R42, R12, PT ;  /* 0x0000000c2a00720c */ /* 0x000fce0003f21270 */
[----:B------:R-:W-:-:S05]  /*0120*/  @!P0 IMAD.IADD R5, R12, 0x1, -R21 ;  /* 0x000000010c058824 */ /* 0x000fca00078e0a15 */
[----:B------:R-:W-:-:S13]  /*0130*/  ISETP.GE.OR P0, PT, R2, R5, P0 ;  /* 0x000000050200720c */ /* 0x000fda0000706670 */
[----:B------:R-:W-:Y:S05]  /*0140*/  @!P0 BRA P1, `(.L_x_33) ;  /* 0x0000000000348947 */ /* 0x000fea0000800000 */
[----:B------:R-:W0:Y:S02]  /*0150*/  S2R R0, SR_TID.X ;  /* 0x0000000000007919 */ /* 0x000e240000002100 */
[----:B0-----:R-:W-:-:S13]  /*0160*/  ISETP.GE.AND P0, PT, R0, R12, PT ;  /* 0x0000000c0000720c */ /* 0x001fda0003f06270 */
[----:B------:R-:W-:Y:S05]  /*0170*/  @P0 EXIT ;  /* 0x000000000000094d */ /* 0x000fea0003800000 */
[----:B------:R-:W0:Y:S01]  /*0180*/  LDC.64 R4, c[0x0][0x3a8] ;  /* 0x0000ea00ff047b82 */ /* 0x000e220000000a00 */
[----:B------:R-:W-:Y:S01]  /*0190*/  IMAD.MOV.U32 R7, RZ, RZ, 0x7fffffff ;  /* 0x7fffffffff077424 */ /* 0x000fe200078e00ff */
[----:B------:R-:W1:Y:S06]  /*01a0*/  LDCU UR4, c[0x0][0x360] ;  /* 0x00006c00ff0477ac */ /* 0x000e6c0008000800 */
.L_x_34:
[----:B--2---:R-:W-:Y:S02]  /*01b0*/  IMAD R3, R11, R12, R0 ;  /* 0x0000000c0b037224 */ /* 0x004fe400078e0200 */
[----:B-1----:R-:W-:Y:S02]  /*01c0*/  VIADD R0, R0, UR4 ;  /* 0x0000000400007c36 */ /* 0x002fe40008000000 */
[----:B0-----:R-:W-:-:S03]  /*01d0*/  IMAD.WIDE R2, R3, 0x4, R4 ;  /* 0x0000000403027825 */ /* 0x001fc600078e0204 */
[----:B------:R-:W-:Y:S02]  /*01e0*/  ISETP.GE.AND P0, PT, R0, R12, PT ;  /* 0x0000000c0000720c */ /* 0x000fe40003f06270 */
[----:B------:R2:W-:Y:S11]  /*01f0*/  STG.E desc[UR6][R2.64], R7 ;  /* 0x0000000702007986 */ /* 0x0005f6000c101906 */
[----:B------:R-:W-:Y:S05]  /*0200*/  @!P0 BRA `(.L_x_34) ;  /* 0xfffffffc00e88947 */ /* 0x000fea000383ffff */
[----:B------:R-:W-:Y:S05]  /*0210*/  EXIT ;  /* 0x000000000000794d */ /* 0x000fea0003800000 */
.L_x_33:
[----:B------:R-:W0:Y:S01]  /*0220*/  S2R R0, SR_TID.X ;  /* 0x0000000000007919 */ /* 0x000e220000002100 */
[----:B------:R-:W-:Y:S01]  /*0230*/  BSSY.RECONVERGENT B0, `(.L_x_35) ;  /* 0x000000d000007945 */ /* 0x000fe20003800200 */
[C---:B0-----:R-:W-:Y:S02]  /*0240*/  ISETP.GE.AND P0, PT, R0.reuse, R42, PT ;  /* 0x0000002a0000720c */ /* 0x041fe40003f06270 */
[----:B------:R-:W-:-:S11]  /*0250*/  ISETP.NE.AND P1, PT, R0, RZ, PT ;  /* 0x000000ff0000720c */ /* 0x000fd60003f25270 */
[----:B------:R-:W-:Y:S05]  /*0260*/  @P0 BRA `(.L_x_36) ;  /* 0x0000000000240947 */ /* 0x000fea0003800000 */
[----:B------:R-:W0:Y:S01]  /*0270*/  LDC R9, c[0x0][0x360] ;  /* 0x0000d800ff097b82 */ /* 0x000e220000000800 */
[----:B------:R-:W-:-:S07]  /*0280*/  IMAD.MOV.U32 R13, RZ, RZ, 0x7fffffff ;  /* 0x7fffffffff0d7424 */ /* 0x000fce00078e00ff */
[----:B------:R-:W1:Y:S02]  /*0290*/  LDC.64 R6, c[0x0][0x3a8] ;  /* 0x0000ea00ff067b82 */ /* 0x000e640000000a00 */
.L_x_37:
[--C-:B--2---:R-:W-:Y:S02]  /*02a0*/  IMAD R5, R11, R12, R0.reuse ;  /* 0x0000000c0b057224 */ /* 0x104fe400078e0200 */
[----:B0-----:R-:W-:Y:S02]  /*02b0*/  IMAD.IADD R0, R9, 0x1, R0 ;  /* 0x0000000109007824 */ /* 0x001fe400078e0200 */
[----:B-1----:R-:W-:-:S03]  /*02c0*/  IMAD.WIDE R4, R5, 0x4, R6 ;  /* 0x0000000405047825 */ /* 0x002fc600078e0206 */
[----:B------:R-:W-:Y:S02]  /*02d0*/  ISETP.GE.AND P0, PT, R0, R42, PT ;  /* 0x0000002a0000720c */ /* 0x000fe40003f06270 */
[----:B------:R2:W-:Y:S11]  /*02e0*/  STG.E desc[UR6][R4.64], R13 ;  /* 0x0000000d04007986 */ /* 0x0005f6000c101906 */
[----:B------:R-:W-:Y:S05]  /*02f0*/  @!P0 BRA `(.L_x_37) ;  /* 0xfffffffc00e88947 */ /* 0x000fea000383ffff */
.L_x_36:
[----:B------:R-:W-:Y:S05]  /*0300*/  BSYNC.RECONVERGENT B0 ;  /* 0x0000000000007941 */ /* 0x000fea0003800200 */
.L_x_35:
[----:B------:R-:W-:Y:S05]  /*0310*/  @P1 EXIT ;  /* 0x000000000000194d */ /* 0x000fea0003800000 */
[----:B------:R-:W2:Y:S08]  /*0320*/  LDC.64 R16, c[0x0][0x380] ;  /* 0x0000e000ff107b82 */ /* 0x000eb00000000a00 */
[----:B------:R-:W0:Y:S01]  /*0330*/  LDC.64 R6, c[0x0][0x3a8] ;  /* 0x0000ea00ff067b82 */ /* 0x000e220000000a00 */
[----:B------:R-:W-:-:S07]  /*0340*/  IADD3 R0, PT, PT, R42, 0x1, RZ ;  /* 0x000000012a007810 */ /* 0x000fce0007ffe0ff */
[----:B------:R-:W1:Y:S01]  /*0350*/  LDC.64 R8, c[0x0][0x388] ;  /* 0x0000e200ff087b82 */ /* 0x000e620000000a00 */
[----:B--2---:R-:W-:-:S05]  /*0360*/  IMAD.WIDE R4, R42, 0x4, R16 ;  /* 0x000000042a047825 */ /* 0x004fca00078e0210 */
[----:B------:R-:W2:Y:S01]  /*0370*/  LDG.E.CONSTANT R33, desc[UR6][R4.64] ;  /* 0x0000000604217981 */ /* 0x000ea2000c1e9900 */
[-C--:B------:R-:W-:Y:S01]  /*0380*/  ISETP.GE.AND P0, PT, R0, R12.reuse, PT ;  /* 0x0000000c0000720c */ /* 0x080fe20003f06270 */
[----:B------:R-:W-:-:S04]  /*0390*/  IMAD R41, R11, R12, R42 ;  /* 0x0000000c0b297224 */ /* 0x000fc800078e022a */
[----:B0-----:R-:W-:-:S05]  /*03a0*/  IMAD.WIDE R6, R41, 0x4, R6 ;  /* 0x0000000429067825 */ /* 0x001fca00078e0206 */
[----:B--2---:R0:W-:Y:S03]  /*03b0*/  STG.E desc[UR6][R6.64], R33 ;  /* 0x0000002106007986 */ /* 0x0041e6000c101906 */
[----:B-1----:R-:W-:Y:S05]  /*03c0*/  @P0 EXIT ;  /* 0x000000000000094d */ /* 0x002fea0003800000 */
[----:B------:R-:W1:Y:S01]  /*03d0*/  LDC.64 R14, c[0x0][0x380] ;  /* 0x0000e000ff0e7b82 */ /* 0x000e620000000a00 */
[----:B------:R-:W-:Y:S01]  /*03e0*/  IMAD.WIDE R4, R42, 0x4, R8 ;  /* 0x000000042a047825 */ /* 0x000fe200078e0208 */
[----:B------:R-:W-:-:S03]  /*03f0*/  SHF.R.S32.HI R10, RZ, 0x1f, R21 ;  /* 0x0000001fff0a7819 */ /* 0x000fc60000011415 */
[C---:B0-----:R-:W-:Y:S02]  /*0400*/  IMAD.WIDE R6, R21.reuse, 0x4, R8 ;  /* 0x0000000415067825 */ /* 0x041fe400078e0208 */
[----:B------:R-:W2:Y:S04]  /*0410*/  LDG.E.CONSTANT R4, desc[UR6][R4.64] ;  /* 0x0000000604047981 */ /* 0x000ea8000c1e9900 */
[----:B------:R-:W2:Y:S01]  /*0420*/  LDG.E.CONSTANT R7, desc[UR6][R6.64] ;  /* 0x0000000606077981 */ /* 0x000ea2000c1e9900 */
[----:B-1----:R-:W-:-:S04]  /*0430*/  LEA R8, P0, R21, R14, 0x2 ;  /* 0x0000000e15087211 */ /* 0x002fc800078010ff */
[----:B------:R-:W-:-:S05]  /*0440*/  LEA.HI.X R9, R21, R15, R10, 0x2, P0 ;  /* 0x0000000f15097211 */ /* 0x000fca00000f140a */
[----:B------:R-:W3:Y:S01]  /*0450*/  LDG.E.CONSTANT R8, desc[UR6][R8.64] ;  /* 0x0000000608087981 */ /* 0x000ee2000c1e9900 */
[----:B------:R-:W-:Y:S01]  /*0460*/  LOP3.LUT R19, RZ, R2, RZ, 0x33, !PT ;  /* 0x00000002ff137212 */ /* 0x000fe200078e33ff */
[----:B------:R-:W0:Y:S03]  /*0470*/  F2F.F64.F32 R32, R33 ;  /* 0x0000002100207310 */ /* 0x000e260000201800 */
[----:B------:R-:W-:-:S04]  /*0480*/  IADD3 R2, PT, PT, -R21, R19, R12 ;  /* 0x0000001315027210 */ /* 0x000fc80007ffe10c */
[----:B------:R-:W-:Y:S01]  /*0490*/  LOP3.LUT P0, R40, R2, 0x3, RZ, 0xc0, !PT ;  /* 0x0000000302287812 */ /* 0x000fe2000780c0ff */
[----:B------:R-:W-:Y:S02]  /*04a0*/  IMAD.MOV.U32 R2, RZ, RZ, R0 ;  /* 0x000000ffff027224 */ /* 0x000fe400078e0000 */
[----:B0-----:R-:W-:Y:S02]  /*04b0*/  IMAD.MOV.U32 R34, RZ, RZ, R32 ;  /* 0x000000ffff227224 */ /* 0x001fe400078e0020 */
[----:B------:R-:W-:Y:S02]  /*04c0*/  IMAD.MOV.U32 R35, RZ, RZ, R33 ;  /* 0x000000ffff237224 */ /* 0x000fe400078e0021 */
[----:B--2---:R-:W-:-:S06]  /*04d0*/  FADD R38, R4, -R7 ;  /* 0x8000000704267221 */ /* 0x004fcc0000000000 */
[----:B------:R-:W0:Y:S08]  /*04e0*/  F2F.F64.F32 R38, R38 ;  /* 0x0000002600267310 */ /* 0x000e300000201800 */
[----:B---3--:R1:W2:Y:S01]  /*04f0*/  F2F.F64.F32 R36, R8 ;  /* 0x0000000800247310 */ /* 0x0082a20000201800 */
[----:B0-----:R-:W-:Y:S05]  /*0500*/  @!P0 BRA `(.L_x_38) ;  /* 0x0000000400108947 */ /* 0x001fea0003800000 */
[----:B------:R-:W0:Y:S01]  /*0510*/  LDC.64 R12, c[0x0][0x3a8] ;  /* 0x0000ea00ff0c7b82 */ /* 0x000e220000000a00 */
[----:B------:R-:W-:Y:S01]  /*0520*/  IMAD.WIDE R16, R19, 0x4, R16 ;  /* 0x0000000413107825 */ /* 0x000fe200078e0210 */
[----:B------:R-:W-:-:S03]  /*0530*/  MOV R0, R42 ;  /* 0x0000002a00007202 */ /* 0x000fc60000000f00 */
[----:B------:R-:W-:Y:S02]  /*0540*/  VIADD R41, R41, 0x1 ;  /* 0x0000000129297836 */ /* 0x000fe40000000000 */
[----:B------:R-:W-:Y:S01]  /*0550*/  VIADD R4, R21, 0x1 ;  /* 0x0000000115047836 */ /* 0x000fe20000000000 */
[----:B------:R-:W3:Y:S01]  /*0560*/  LDC.64 R14, c[0x0][0x380] ;  /* 0x0000e000ff0e7b82 */ /* 0x000ee20000000a00 */
[----:B------:R-:W-:Y:S02]  /*0570*/  IMAD.MOV R40, RZ, RZ, -R40 ;  /* 0x000000ffff287224 */ /* 0x000fe400078e0a28 */
[----:B------:R-:W-:Y:S02]  /*0580*/  IMAD.MOV.U32 R6, RZ, RZ, R32 ;  /* 0x000000ffff067224 */ /* 0x000fe400078e0020 */
[----:B------:R-:W-:-:S07]  /*0590*/  IMAD.MOV.U32 R7, RZ, RZ, R33 ;  /* 0x000000ffff077224 */ /* 0x000fce00078e0021 */
.L_x_40:
[----:B-1-3--:R-:W-:-:S04]  /*05a0*/  IMAD.WIDE R8, R2, 0x4, R14 ;  /* 0x0000000402087825 */ /* 0x00afc800078e020e */
[----:B------:R-:W-:Y:S02]  /*05b0*/  IMAD.WIDE R24, R2, 0x4, R16 ;  /* 0x0000000402187825 */ /* 0x000fe400078e0210 */
[----:B------:R-:W3:Y:S04]  /*05c0*/  LDG.E.CONSTANT R8, desc[UR6][R8.64] ;  /* 0x0000000608087981 */ /* 0x000ee8000c1e9900 */
[----:B----4-:R-:W4:Y:S01]  /*05d0*/  LDG.E.CONSTANT R18, desc[UR6][R24.64+0x4] ;  /* 0x0000040618127981 */ /* 0x010f22000c1e9900 */
[----:B0-----:R-:W-:Y:S01]  /*05e0*/  IMAD.WIDE R30, R41, 0x4, R12 ;  /* 0x00000004291e7825 */ /* 0x001fe200078e020c */
[----:B---3--:R-:W0:Y:S08]  /*05f0*/  F2F.F64.F32 R34, R8 ;  /* 0x0000000800227310 */ /* 0x008e300000201800 */
[----:B----4-:R-:W2:Y:S01]  /*0600*/  F2F.F64.F32 R18, R18 ;  /* 0x0000001200127310 */ /* 0x010ea20000201800 */
[----:B0-----:R-:W-:-:S02]  /*0610*/  DADD R6, R34, -R6 ;  /* 0x0000000022067229 */ /* 0x001fc40000000806 */
[----:B--2---:R-:W-:Y:S02]  /*0620*/  DADD R20, R18, -R36 ;  /* 0x0000000012147229 */ /* 0x004fe40000000824 */
[----:B------:R-:W-:-:S06]  /*0630*/  DADD R24, R34, -R18 ;  /* 0x0000000022187229 */ /* 0x000fcc0000000812 */
[----:B------:R-:W-:-:S08]  /*0640*/  DADD R6, |R6|, -|R20| ;  /* 0x0000000006067229 */ /* 0x000fd00000000e14 */
[----:B------:R-:W-:Y:S01]  /*0650*/  DADD R22, R6, R38 ;  /* 0x0000000006167229 */ /* 0x000fe20000000026 */
[----:B------:R-:W-:-:S05]  /*0660*/  IMAD.MOV.U32 R6, RZ, RZ, 0x1 ;  /* 0x00000001ff067424 */ /* 0x000fca00078e00ff */
[----:B------:R-:W0:Y:S02]  /*0670*/  MUFU.RCP64H R7, R23 ;  /* 0x0000001700077308 */ /* 0x000e240000001800 */
[C---:B------:R-:W-:Y:S02]  /*0680*/  DSETP.NEU.AND P1, PT, R22.reuse, RZ, PT ;  /* 0x000000ff1600722a */ /* 0x040fe40003f2d000 */
[----:B------:R-:W-:Y:S02]  /*0690*/  IMAD.MOV.U32 R38, RZ, RZ, R22 ;  /* 0x000000ffff267224 */ /* 0x000fe400078e0016 */
[----:B------:R-:W-:Y:S01]  /*06a0*/  IMAD.MOV.U32 R39, RZ, RZ, R23 ;  /* 0x000000ffff277224 */ /* 0x000fe200078e0017 */
        /* <DEDUP_REMOVED lines=11> */
[----:B------:R-:W-:Y:S01]  /*0760*/  FSETP.GT.AND P0, PT, |R3|, 1.469367938527859385e-39, PT ;  /* 0x001000000300780b */ /* 0x000fe20003f04200 */
[----:B------:R-:W-:-:S12]  /*0770*/  IMAD.MOV.U32 R3, RZ, RZ, R4 ;  /* 0x000000ffff037224 */ /* 0x000fd800078e0004 */
[----:B------:R-:W-:Y:S05]  /*0780*/  @P0 BRA P2, `(.L_x_39) ;  /* 0x0000000000080947 */ /* 0x000fea0001000000 */
[----:B------:R-:W-:-:S07]  /*0790*/  MOV R4, 0x7b0 ;  /* 0x000007b000047802 */ /* 0x000fce0000000f00 */
[----:B------:R-:W-:Y:S05]  /*07a0*/  CALL.REL.NOINC `($__internal_1_$__cuda_sm20_div_rn_f64_full) ;  /* 0x0000000c00547944 */ /* 0x000fea0003c00000 */
.L_x_39:
[----:B------:R-:W-:Y:S01]  /*07b0*/  MOV R4, 0x8421084 ;  /* 0x0842108400047802 */ /* 0x000fe20000000f00 */
[----:B------:R-:W-:Y:S01]  /*07c0*/  IMAD.MOV.U32 R5, RZ, RZ, 0x3fb08421 ;  /* 0x3fb08421ff057424 */ /* 0x000fe200078e00ff */
[----:B------:R-:W-:Y:S01]  /*07d0*/  UMOV UR4, 0x344d1344 ;  /* 0x344d134400047882 */ /* 0x000fe20000000000 */
[----:B------:R-:W-:Y:S01]  /*07e0*/  UMOV UR5, 0x3fe344d1 ;  /* 0x3fe344d100057882 */ /* 0x000fe20000000000 */
[----:B------:R-:W-:Y:S01]  /*07f0*/  DADD R6, R34, -R32 ;  /* 0x0000000022067229 */ /* 0x000fe20000000820 */
[----:B------:R-:W-:Y:S01]  /*0800*/  VIADD R40, R40, 0x1 ;  /* 0x0000000128287836 */ /* 0x000fe20000000000 */
[----:B------:R-:W-:Y:S01]  /*0810*/  MOV R36, R18 ;  /* 0x0000001200247202 */ /* 0x000fe20000000f00 */
[----:B------:R-:W-:Y:S01]  /*0820*/  DFMA R44, R44, UR4, R4 ;  /* 0x000000042c2c7c2b */ /* 0x000fe20008000004 */
[----:B------:R-:W-:Y:S02]  /*0830*/  VIADD R2, R2, 0x1 ;  /* 0x0000000102027836 */ /* 0x000fe40000000000 */
[----:B------:R-:W-:Y:S01]  /*0840*/  ISETP.NE.AND P0, PT, R40, RZ, PT ;  /* 0x000000ff2800720c */ /* 0x000fe20003f05270 */
[----:B------:R-:W-:-:S02]  /*0850*/  VIADD R0, R0, 0x1 ;  /* 0x0000000100007836 */ /* 0x000fc40000000000 */
[----:B------:R-:W-:Y:S02]  /*0860*/  VIADD R41, R41, 0x1 ;  /* 0x0000000129297836 */ /* 0x000fe40000000000 */
[----:B------:R-:W-:Y:S02]  /*0870*/  IMAD.MOV.U32 R37, RZ, RZ, R19 ;  /* 0x000000ffff257224 */ /* 0x000fe400078e0013 */
[----:B------:R-:W-:Y:S02]  /*0880*/  FSEL R4, R44, 5.8399165463125886138e-34, P1 ;  /* 0x084210842c047808 */ /* 0x000fe40000800000 */
[----:B------:R-:W-:-:S06]  /*0890*/  FSEL R5, R45, 1.3790322542190551758, P1 ;  /* 0x3fb084212d057808 */ /* 0x000fcc0000800000 */
[----:B------:R-:W-:-:S08]  /*08a0*/  DMUL R4, R4, R4 ;  /* 0x0000000404047228 */ /* 0x000fd00000000000 */
[----:B------:R-:W-:Y:S01]  /*08b0*/  DFMA R32, R4, R6, R32 ;  /* 0x000000060420722b */ /* 0x000fe20000000020 */
[----:B------:R-:W-:Y:S02]  /*08c0*/  VIADD R4, R3, 0x1 ;  /* 0x0000000103047836 */ /* 0x000fe40000000000 */
[----:B------:R-:W-:-:S03]  /*08d0*/  IMAD.MOV.U32 R6, RZ, RZ, R34 ;  /* 0x000000ffff067224 */ /* 0x000fc600078e0022 */
[----:B------:R-:W0:Y:S01]  /*08e0*/  F2F.F32.F64 R5, R32 ;  /* 0x0000002000057310 */ /* 0x000e220000301000 */
[----:B------:R-:W-:Y:S01]  /*08f0*/  IMAD.MOV.U32 R7, RZ, RZ, R35 ;  /* 0x000000ffff077224 */ /* 0x000fe200078e0023 */
[----:B0-----:R4:W-:Y:S01]  /*0900*/  STG.E desc[UR6][R30.64], R5 ;  /* 0x000000051e007986 */ /* 0x0019e2000c101906 */
[----:B------:R-:W-:Y:S05]  /*0910*/  @P0 BRA `(.L_x_40) ;  /* 0xfffffffc00200947 */ /* 0x000fea000383ffff */
[----:B------:R-:W-:Y:S02]  /*0920*/  VIADD R2, R0, 0x1 ;  /* 0x0000000100027836 */ /* 0x000fe40000000000 */
[----:B------:R-:W-:Y:S02]  /*0930*/  IMAD.MOV.U32 R36, RZ, RZ, R18 ;  /* 0x000000ffff247224 */ /* 0x000fe400078e0012 */
[----:B------:R-:W-:-:S07]  /*0940*/  IMAD.MOV.U32 R37, RZ, RZ, R19 ;  /* 0x000000ffff257224 */ /* 0x000fce00078e0013 */
.L_x_38:
[----:B----4-:R-:W0:Y:S02]  /*0950*/  LDC R5, c[0x0][0x398] ;  /* 0x0000e600ff057b82 */ /* 0x010e240000000800 */
[----:B0-----:R-:W-:-:S04]  /*0960*/  IADD3 R42, PT, PT, -R42, -0x2, R5 ;  /* 0xfffffffe2a2a7810 */ /* 0x001fc80007ffe105 */
[----:B------:R-:W-:-:S13]  /*0970*/  ISETP.GE.U32.AND P0, PT, R42, 0x3, PT ;  /* 0x000000032a00780c */ /* 0x000fda0003f06070 */
[----:B------:R-:W-:Y:S05]  /*0980*/  @!P0 EXIT ;  /* 0x000000000000894d */ /* 0x000fea0003800000 */
[----:B------:R-:W0:Y:S01]  /*0990*/  LDC.64 R12, c[0x0][0x380] ;  /* 0x0000e000ff0c7b82 */ /* 0x000e220000000a00 */
[----:B------:R-:W3:Y:S01]  /*09a0*/  LDCU.64 UR4, c[0x0][0x3a8] ;  /* 0x00007500ff0477ac */ /* 0x000ee20008000a00 */
[----:B------:R-:W-:Y:S01]  /*09b0*/  IMAD R0, R11, R5, R2 ;  /* 0x000000050b007224 */ /* 0x000fe200078e0202 */
[----:B------:R-:W4:Y:S01]  /*09c0*/  LDCU UR10, c[0x0][0x398] ;  /* 0x00007300ff0a77ac */ /* 0x000f220008000800 */
[----:B---3--:R-:W-:-:S04]  /*09d0*/  UIADD3 UR4, UP0, UPT, UR4, 0x8, URZ ;  /* 0x0000000804047890 */ /* 0x008fc8000ff1e0ff */
[----:B------:R-:W-:Y:S01]  /*09e0*/  UIADD3.X UR5, UPT, UPT, URZ, UR5, URZ, UP0, !UPT ;  /* 0x00000005ff057290 */ /* 0x000fe200087fe4ff */
[----:B0-----:R-:W-:-:S04]  /*09f0*/  IADD3 R12, P0, PT, R12, 0x8, RZ ;  /* 0x000000080c0c7810 */ /* 0x001fc80007f1e0ff */
[----:B----4-:R-:W-:-:S09]  /*0a00*/  IADD3.X R13, PT, PT, RZ, R13, RZ, P0, !PT ;  /* 0x0000000dff0d7210 */ /* 0x010fd200007fe4ff */
.L_x_45:
[----:B------:R-:W-:-:S04]  /*0a10*/  IMAD.WIDE R14, R2, 0x4, R12 ;  /* 0x00000004020e7825 */ /* 0x000fc800078e020c */
[----:B------:R-:W-:Y:S01]  /*0a20*/  IMAD.WIDE R16, R3, 0x4, R12 ;  /* 0x0000000403107825 */ /* 0x000fe200078e020c */
[----:B------:R-:W3:Y:S04]  /*0a30*/  LDG.E.CONSTANT R30, desc[UR6][R14.64+-0x8] ;  /* 0xfffff8060e1e7981 */ /* 0x000ee8000c1e9900 */
[----:B------:R-:W4:Y:S01]  /*0a40*/  LDG.E.CONSTANT R40, desc[UR6][R16.64+-0x4] ;  /* 0xfffffc0610287981 */ /* 0x000f22000c1e9900 */
[----:B0-----:R-:W-:Y:S02]  /*0a50*/  IMAD.U32 R18, RZ, RZ, UR4 ;  /* 0x00000004ff127e24 */ /* 0x001fe4000f8e00ff */
[----:B------:R-:W-:Y:S02]  /*0a60*/  IMAD.U32 R19, RZ, RZ, UR5 ;  /* 0x00000005ff137e24 */ /* 0x000fe4000f8e00ff */
[----:B------:R-:W-:Y:S01]  /*0a70*/  IMAD.WIDE R18, R0, 0x4, R18 ;  /* 0x0000000400127825 */ /* 0x000fe200078e0212 */
[----:B---3--:R-:W0:Y:S08]  /*0a80*/  F2F.F64.F32 R30, R30 ;  /* 0x0000001e001e7310 */ /* 0x008e300000201800 */
[----:B----4-:R-:W2:Y:S01]  /*0a90*/  F2F.F64.F32 R40, R40 ;  /* 0x0000002800287310 */ /* 0x010ea20000201800 */
[----:B0-----:R-:W-:-:S02]  /*0aa0*/  DADD R4, R30, -R34 ;  /* 0x000000001e047229 */ /* 0x001fc40000000822 */
[----:B--2---:R-:W-:Y:S02]  /*0ab0*/  DADD R36, R40, -R36 ;  /* 0x0000000028247229 */ /* 0x004fe40000000824 */
[----:B------:R-:W-:-:S06]  /*0ac0*/  DADD R24, R30, -R40 ;  /* 0x000000001e187229 */ /* 0x000fcc0000000828 */
[----:B------:R-:W-:Y:S01]  /*0ad0*/  DADD R36, |R4|, -|R36| ;  /* 0x0000000004247229 */ /* 0x000fe20000000e24 */
[----:B------:R-:W-:-:S07]  /*0ae0*/  IMAD.MOV.U32 R4, RZ, RZ, 0x1 ;  /* 0x00000001ff047424 */ /* 0x000fce00078e00ff */
[----:B------:R-:W-:-:S06]  /*0af0*/  DADD R36, R36, R38 ;  /* 0x0000000024247229 */ /* 0x000fcc0000000026 */
        /* <DEDUP_REMOVED lines=16> */
[----:B------:R-:W-:Y:S01]  /*0c00*/  MOV R4, 0xc30 ;  /* 0x00000c3000047802 */ /* 0x000fe20000000f00 */
[----:B------:R-:W-:-:S07]  /*0c10*/  IMAD.MOV.U32 R23, RZ, RZ, R37 ;  /* 0x000000ffff177224 */ /* 0x000fce00078e0025 */
[----:B-1----:R-:W-:Y:S05]  /*0c20*/  CALL.REL.NOINC `($__internal_1_$__cuda_sm20_div_rn_f64_full) ;  /* 0x0000000800347944 */ /* 0x002fea0003c00000 */
.L_x_41:
[----:B------:R-:W2:Y:S04]  /*0c30*/  LDG.E.CONSTANT R34, desc[UR6][R14.64+-0x4] ;  /* 0xfffffc060e227981 */ /* 0x000ea8000c1e9900 */
[----:B------:R-:W3:Y:S01]  /*0c40*/  LDG.E.CONSTANT R38, desc[UR6][R16.64] ;  /* 0x0000000610267981 */ /* 0x000ee2000c1e9900 */
[----:B-1----:R-:W-:Y:S01]  /*0c50*/  MOV R8, 0x8421084 ;  /* 0x0842108400087802 */ /* 0x002fe20000000f00 */
[----:B------:R-:W-:Y:S01]  /*0c60*/  IMAD.MOV.U32 R9, RZ, RZ, 0x3fb08421 ;  /* 0x3fb08421ff097424 */ /* 0x000fe200078e00ff */
[----:B------:R-:W-:Y:S01]  /*0c70*/  UMOV UR8, 0x344d1344 ;  /* 0x344d134400087882 */ /* 0x000fe20000000000 */
[----:B------:R-:W-:-:S04]  /*0c80*/  UMOV UR9, 0x3fe344d1 ;  /* 0x3fe344d100097882 */ /* 0x000fc80000000000 */
[----:B------:R-:W-:Y:S01]  /*0c90*/  DFMA R44, R44, UR8, R8 ;  /* 0x000000082c2c7c2b */ /* 0x000fe20008000008 */
[----:B--2---:R-:W0:Y:S08]  /*0ca0*/  F2F.F64.F32 R34, R34 ;  /* 0x0000002200227310 */ /* 0x004e300000201800 */
[----:B---3--:R-:W1:Y:S01]  /*0cb0*/  F2F.F64.F32 R38, R38 ;  /* 0x0000002600267310 */ /* 0x008e620000201800 */
[----:B0-----:R-:W-:-:S02]  /*0cc0*/  DADD R4, -R30, R34 ;  /* 0x000000001e047229 */ /* 0x001fc40000000122 */
[----:B------:R-:W-:Y:S02]  /*0cd0*/  DADD R30, R30, -R32 ;  /* 0x000000001e1e7229 */ /* 0x000fe40000000820 */
[--C-:B-1----:R-:W-:Y:S02]  /*0ce0*/  DADD R40, -R40, R38.reuse ;  /* 0x0000000028287229 */ /* 0x102fe40000000126 */
[----:B------:R-:W-:-:S06]  /*0cf0*/  DADD R24, R34, -R38 ;  /* 0x0000000022187229 */ /* 0x000fcc0000000826 */
[----:B------:R-:W-:-:S08]  /*0d00*/  DADD R4, |R4|, -|R40| ;  /* 0x0000000004047229 */ /* 0x000fd00000000e28 */
[----:B------:R-:W-:Y:S01]  /*0d10*/  DADD R36, R36, R4 ;  /* 0x0000000024247229 */ /* 0x000fe20000000004 */
[----:B------:R-:W-:-:S05]  /*0d20*/  IMAD.MOV.U32 R4, RZ, RZ, 0x1 ;  /* 0x00000001ff047424 */ /* 0x000fca00078e00ff */
[----:B------:R-:W0:Y:S02]  /*0d30*/  MUFU.RCP64H R5, R37 ;  /* 0x0000002500057308 */ /* 0x000e240000001800 */
[----:B0-----:R-:W-:-:S08]  /*0d40*/  DFMA R6, -R36, R4, 1 ;  /* 0x3ff000002406742b */ /* 0x001fd00000000104 */
[----:B------:R-:W-:-:S08]  /*0d50*/  DFMA R6, R6, R6, R6 ;  /* 0x000000060606722b */ /* 0x000fd00000000006 */
[----:B------:R-:W-:Y:S01]  /*0d60*/  DFMA R6, R4, R6, R4 ;  /* 0x000000060406722b */ /* 0x000fe20000000004 */
[----:B------:R-:W-:Y:S02]  /*0d70*/  FSEL R4, R44, 5.8399165463125886138e-34, P1 ;  /* 0x084210842c047808 */ /* 0x000fe40000800000 */
[----:B------:R-:W-:Y:S01]  /*0d80*/  FSEL R5, R45, 1.3790322542190551758, P1 ;  /* 0x3fb084212d057808 */ /* 0x000fe20000800000 */
[----:B------:R-:W-:-:S04]  /*0d90*/  DSETP.NEU.AND P1, PT, R36, RZ, PT ;  /* 0x000000ff2400722a */ /* 0x000fc80003f2d000 */
[----:B------:R-:W-:Y:S02]  /*0da0*/  DFMA R8, -R36, R6, 1 ;  /* 0x3ff000002408742b */ /* 0x000fe40000000106 */
[----:B------:R-:W-:-:S06]  /*0db0*/  DMUL R40, R4, R4 ;  /* 0x0000000404287228 */ /* 0x000fcc0000000000 */
[----:B------:R-:W-:Y:S02]  /*0dc0*/  DFMA R8, R6, R8, R6 ;  /* 0x000000080608722b */ /* 0x000fe40000000006 */
[----:B------:R-:W-:-:S06]  /*0dd0*/  DFMA R40, R40, R30, R32 ;  /* 0x0000001e2828722b */ /* 0x000fcc0000000020 */
[----:B------:R-:W-:Y:S01]  /*0de0*/  DMUL R44, |R24|, R8 ;  /* 0x00000008182c7228 */ /* 0x000fe20000000200 */
[----:B------:R-:W0:Y:S07]  /*0df0*/  F2F.F32.F64 R7, R40 ;  /* 0x0000002800077310 */ /* 0x000e2e0000301000 */
[--C-:B------:R-:W-:Y:S02]  /*0e00*/  DFMA R4, -R36, R44, |R24|.reuse ;  /* 0x0000002c2404722b */ /* 0x100fe40000000518 */
[----:B------:R-:W-:-:S06]  /*0e10*/  DADD R24, -RZ, |R24| ;  /* 0x00000000ff187229 */ /* 0x000fcc0000000518 */
[----:B------:R-:W-:Y:S01]  /*0e20*/  DFMA R44, R8, R4, R44 ;  /* 0x00000004082c722b */ /* 0x000fe2000000002c */
[----:B0-----:R0:W-:Y:S03]  /*0e30*/  STG.E desc[UR6][R18.64+-0x8], R7 ;  /* 0xfffff80712007986 */ /* 0x0011e6000c101906 */
[----:B------:R-:W-:-:S06]  /*0e40*/  FSETP.GEU.AND P2, PT, |R25|, 6.5827683646048100446e-37, PT ;  /* 0x036000001900780b */ /* 0x000fcc0003f4e200 */
[----:B------:R-:W-:-:S05]  /*0e50*/  FFMA R4, RZ, R37, R45 ;  /* 0x00000025ff047223 */ /* 0x000fca000000002d */
[----:B------:R-:W-:-:S13]  /*0e60*/  FSETP.GT.AND P0, PT, |R4|, 1.469367938527859385e-39, PT ;  /* 0x001000000400780b */ /* 0x000fda0003f04200 */
[----:B0-----:R-:W-:Y:S05]  /*0e70*/  @P0 BRA P2, `(.L_x_42) ;  /* 0x0000000000100947 */ /* 0x001fea0001000000 */
[----:B------:R-:W-:Y:S01]  /*0e80*/  IMAD.MOV.U32 R22, RZ, RZ, R36 ;  /* 0x000000ffff167224 */ /* 0x000fe200078e0024 */
[----:B------:R-:W-:Y:S01]  /*0e90*/  MOV R4, 0xec0 ;  /* 0x00000ec000047802 */ /* 0x000fe20000000f00 */
[----:B------:R-:W-:-:S07]  /*0ea0*/  IMAD.MOV.U32 R23, RZ, RZ, R37 ;  /* 0x000000ffff177224 */ /* 0x000fce00078e0025 */
[----:B------:R-:W-:Y:S05]  /*0eb0*/  CALL.REL.NOINC `($__internal_1_$__cuda_sm20_div_rn_f64_full) ;  /* 0x0000000400907944 */ /* 0x000fea0003c00000 */
.L_x_42:
[----:B------:R-:W2:Y:S04]  /*0ec0*/  LDG.E.CONSTANT R32, desc[UR6][R14.64] ;  /* 0x000000060e207981 */ /* 0x000ea8000c1e9900 */
[----:B------:R-:W3:Y:S01]  /*0ed0*/  LDG.E.CONSTANT R30, desc[UR6][R16.64+0x4] ;  /* 0x00000406101e7981 */ /* 0x000ee2000c1e9900 */
[----:B------:R-:W-:Y:S01]  /*0ee0*/  IMAD.MOV.U32 R8, RZ, RZ, 0x8421084 ;  /* 0x08421084ff087424 */ /* 0x000fe200078e00ff */
[----:B------:R-:W-:Y:S01]  /*0ef0*/  UMOV UR8, 0x344d1344 ;  /* 0x344d134400087882 */ /* 0x000fe20000000000 */
[----:B------:R-:W-:Y:S01]  /*0f00*/  IMAD.MOV.U32 R9, RZ, RZ, 0x3fb08421 ;  /* 0x3fb08421ff097424 */ /* 0x000fe200078e00ff */
[----:B------:R-:W-:-:S05]  /*0f10*/  UMOV UR9, 0x3fe344d1 ;  /* 0x3fe344d100097882 */ /* 0x000fca0000000000 */
[----:B------:R-:W-:Y:S01]  /*0f20*/  DFMA R44, R44, UR8, R8 ;  /* 0x000000082c2c7c2b */ /* 0x000fe20008000008 */
[----:B--2---:R-:W0:Y:S08]  /*0f30*/  F2F.F64.F32 R32, R32 ;  /* 0x0000002000207310 */ /* 0x004e300000201800 */
[----:B---3--:R-:W1:Y:S01]  /*0f40*/  F2F.F64.F32 R30, R30 ;  /* 0x0000001e001e7310 */ /* 0x008e620000201800 */
[----:B0-----:R-:W-:-:S02]  /*0f50*/  DADD R4, -R34, R32 ;  /* 0x0000000022047229 */ /* 0x001fc40000000120 */
[----:B------:R-:W-:Y:S02]  /*0f60*/  DADD R34, -R40, R34 ;  /* 0x0000000028227229 */ /* 0x000fe40000000122 */
[--C-:B-1----:R-:W-:Y:S02]  /*0f70*/  DADD R38, -R38, R30.reuse ;  /* 0x0000000026267229 */ /* 0x102fe4000000011e */
[----:B------:R-:W-:-:S06]  /*0f80*/  DADD R24, R32, -R30 ;  /* 0x0000000020187229 */ /* 0x000fcc000000081e */
[----:B------:R-:W-:Y:S01]  /*0f90*/  DADD R38, |R4|, -|R38| ;  /* 0x0000000004267229 */ /* 0x000fe20000000e26 */
[----:B------:R-:W-:-:S07]  /*0fa0*/  IMAD.MOV.U32 R4, RZ, RZ, 0x1 ;  /* 0x00000001ff047424 */ /* 0x000fce00078e00ff */
[----:B------:R-:W-:-:S06]  /*0fb0*/  DADD R38, R36, R38 ;  /* 0x0000000024267229 */ /* 0x000fcc0000000026 */
        /* <DEDUP_REMOVED lines=21> */
[----:B------:R-:W-:Y:S01]  /*1110*/  MOV R22, R38 ;  /* 0x0000002600167202 */ /* 0x000fe20000000f00 */
[----:B------:R-:W-:Y:S01]  /*1120*/  IMAD.MOV.U32 R23, RZ, RZ, R39 ;  /* 0x000000ffff177224 */ /* 0x000fe200078e0027 */
[----:B------:R-:W-:-:S07]  /*1130*/  MOV R4, 0x1150 ;  /* 0x0000115000047802 */ /* 0x000fce0000000f00 */
[----:B------:R-:W-:Y:S05]  /*1140*/  CALL.REL.NOINC `($__internal_1_$__cuda_sm20_div_rn_f64_full) ;  /* 0x0000000000ec7944 */ /* 0x000fea0003c00000 */
.L_x_43:
[----:B------:R-:W2:Y:S04]  /*1150*/  LDG.E.CONSTANT R14, desc[UR6][R14.64+0x4] ;  /* 0x000004060e0e7981 */ /* 0x000ea8000c1e9900 */
[----:B------:R-:W3:Y:S01]  /*1160*/  LDG.E.CONSTANT R16, desc[UR6][R16.64+0x8] ;  /* 0x0000080610107981 */ /* 0x000ee2000c1e9900 */
[----:B------:R-:W-:Y:S01]  /*1170*/  IMAD.MOV.U32 R8, RZ, RZ, 0x8421084 ;  /* 0x08421084ff087424 */ /* 0x000fe200078e00ff */
[----:B------:R-:W-:Y:S01]  /*1180*/  UMOV UR8, 0x344d1344 ;  /* 0x344d134400087882 */ /* 0x000fe20000000000 */
[----:B------:R-:W-:Y:S01]  /*1190*/  IMAD.MOV.U32 R9, RZ, RZ, 0x3fb08421 ;  /* 0x3fb08421ff097424 */ /* 0x000fe200078e00ff */
[----:B------:R-:W-:Y:S01]  /*11a0*/  UMOV UR9, 0x3fe344d1 ;  /* 0x3fe344d100097882 */ /* 0x000fe20000000000 */
[----:B------:R-:W-:-:S04]  /*11b0*/  VIADD R3, R3, 0x4 ;  /* 0x0000000403037836 */ /* 0x000fc80000000000 */
[----:B------:R-:W-:Y:S01]  /*11c0*/  DFMA R44, R44, UR8, R8 ;  /* 0x000000082c2c7c2b */ /* 0x000fe20008000008 */
[----:B--2---:R-:W0:Y:S08]  /*11d0*/  F2F.F64.F32 R34, R14 ;  /* 0x0000000e00227310 */ /* 0x004e300000201800 */
[----:B---3--:R-:W1:Y:S01]  /*11e0*/  F2F.F64.F32 R36, R16 ;  /* 0x0000001000247310 */ /* 0x008e620000201800 */
[----:B0-----:R-:W-:-:S02]  /*11f0*/  DADD R4, -R32, R34 ;  /* 0x0000000020047229 */ /* 0x001fc40000000122 */
[--C-:B-1----:R-:W-:Y:S02]  /*1200*/  DADD R30, -R30, R36.reuse ;  /* 0x000000001e1e7229 */ /* 0x102fe40000000124 */
[----:B------:R-:W-:-:S06]  /*1210*/  DADD R24, R34, -R36 ;  /* 0x0000000022187229 */ /* 0x000fcc0000000824 */
[----:B------:R-:W-:-:S08]  /*1220*/  DADD R4, |R4|, -|R30| ;  /* 0x0000000004047229 */ /* 0x000fd00000000e1e */
[----:B------:R-:W-:Y:S01]  /*1230*/  DADD R22, R38, R4 ;  /* 0x0000000026167229 */ /* 0x000fe20000000004 */
[----:B------:R-:W-:-:S05]  /*1240*/  IMAD.MOV.U32 R4, RZ, RZ, 0x1 ;  /* 0x00000001ff047424 */ /* 0x000fca00078e00ff */
[----:B------:R-:W0:Y:S04]  /*1250*/  MUFU.RCP64H R5, R23 ;  /* 0x0000001700057308 */ /* 0x000e280000001800 */
[----:B------:R-:W-:Y:S01]  /*1260*/  IMAD.MOV.U32 R38, RZ, RZ, R22 ;  /* 0x000000ffff267224 */ /* 0x000fe200078e0016 */
[----:B------:R-:W-:Y:S01]  /*1270*/  MOV R39, R23 ;  /* 0x0000001700277202 */ /* 0x000fe20000000f00 */
[----:B0-----:R-:W-:-:S08]  /*1280*/  DFMA R6, -R22, R4, 1 ;  /* 0x3ff000001606742b */ /* 0x001fd00000000104 */
[----:B------:R-:W-:-:S08]  /*1290*/  DFMA R6, R6, R6, R6 ;  /* 0x000000060606722b */ /* 0x000fd00000000006 */
[----:B------:R-:W-:Y:S01]  /*12a0*/  DFMA R6, R4, R6, R4 ;  /* 0x000000060406722b */ /* 0x000fe20000000004 */
[----:B------:R-:W-:Y:S02]  /*12b0*/  FSEL R4, R44, 5.8399165463125886138e-34, P1 ;  /* 0x084210842c047808 */ /* 0x000fe40000800000 */
[----:B------:R-:W-:Y:S01]  /*12c0*/  FSEL R5, R45, 1.3790322542190551758, P1 ;  /* 0x3fb084212d057808 */ /* 0x000fe20000800000 */
[----:B------:R-:W-:-:S04]  /*12d0*/  DSETP.NEU.AND P1, PT, R22, RZ, PT ;  /* 0x000000ff1600722a */ /* 0x000fc80003f2d000 */
[----:B------:R-:W-:-:S08]  /*12e0*/  DFMA R8, -R22, R6, 1 ;  /* 0x3ff000001608742b */ /* 0x000fd00000000106 */
[----:B------:R-:W-:Y:S02]  /*12f0*/  DFMA R8, R6, R8, R6 ;  /* 0x000000080608722b */ /* 0x000fe40000000006 */
[----:B------:R-:W-:Y:S02]  /*1300*/  DADD R6, -R40, R32 ;  /* 0x0000000028067229 */ /* 0x000fe40000000120 */
[----:B------:R-:W-:-:S04]  /*1310*/  DMUL R32, R4, R4 ;  /* 0x0000000404207228 */ /* 0x000fc80000000000 */
[----:B------:R-:W-:-:S04]  /*1320*/  DMUL R44, |R24|, R8 ;  /* 0x00000008182c7228 */ /* 0x000fc80000000200 */
[----:B------:R-:W-:-:S04]  /*1330*/  DFMA R32, R32, R6, R40 ;  /* 0x000000062020722b */ /* 0x000fc80000000028 */
[--C-:B------:R-:W-:Y:S02]  /*1340*/  DFMA R4, -R22, R44, |R24|.reuse ;  /* 0x0000002c1604722b */ /* 0x100fe40000000518 */
[----:B------:R-:W0:Y:S01]  /*1350*/  F2F.F32.F64 R7, R32 ;  /* 0x0000002000077310 */ /* 0x000e220000301000 */
[----:B------:R-:W-:-:S05]  /*1360*/  DADD R24, -RZ, |R24| ;  /* 0x00000000ff187229 */ /* 0x000fca0000000518 */
[----:B------:R-:W-:-:S05]  /*1370*/  DFMA R44, R8, R4, R44 ;  /* 0x00000004082c722b */ /* 0x000fca000000002c */
[----:B------:R-:W-:Y:S01]  /*1380*/  FSETP.GEU.AND P2, PT, |R25|, 6.5827683646048100446e-37, PT ;  /* 0x036000001900780b */ /* 0x000fe20003f4e200 */
[----:B0-----:R0:W-:Y:S04]  /*1390*/  STG.E desc[UR6][R18.64], R7 ;  /* 0x0000000712007986 */ /* 0x0011e8000c101906 */
[----:B------:R-:W-:-:S05]  /*13a0*/  FFMA R4, RZ, R23, R45 ;  /* 0x00000017ff047223 */ /* 0x000fca000000002d */
[----:B------:R-:W-:-:S13]  /*13b0*/  FSETP.GT.AND P0, PT, |R4|, 1.469367938527859385e-39, PT ;  /* 0x001000000400780b */ /* 0x000fda0003f04200 */
[----:B0-----:R-:W-:Y:S05]  /*13c0*/  @P0 BRA P2, `(.L_x_44) ;  /* 0x0000000000080947 */ /* 0x001fea0001000000 */
[----:B------:R-:W-:-:S07]  /*13d0*/  MOV R4, 0x13f0 ;  /* 0x000013f000047802 */ /* 0x000fce0000000f00 */
[----:B------:R-:W-:Y:S05]  /*13e0*/  CALL.REL.NOINC `($__internal_1_$__cuda_sm20_div_rn_f64_full) ;  /* 0x0000000000447944 */ /* 0x000fea0003c00000 */
.L_x_44:
[----:B------:R-:W-:Y:S01]  /*13f0*/  IMAD.MOV.U32 R4, RZ, RZ, 0x8421084 ;  /* 0x08421084ff047424 */ /* 0x000fe200078e00ff */
[----:B------:R-:W-:Y:S01]  /*1400*/  UMOV UR8, 0x344d1344 ;  /* 0x344d134400087882 */ /* 0x000fe20000000000 */
[----:B------:R-:W-:Y:S01]  /*1410*/  IMAD.MOV.U32 R5, RZ, RZ, 0x3fb08421 ;  /* 0x3fb08421ff057424 */ /* 0x000fe200078e00ff */
[----:B------:R-:W-:Y:S01]  /*1420*/  UMOV UR9, 0x3fe344d1 ;  /* 0x3fe344d100097882 */ /* 0x000fe20000000000 */
[----:B------:R-:W-:Y:S01]  /*1430*/  DADD R6, R34, -R32 ;  /* 0x0000000022067229 */ /* 0x000fe20000000820 */
[----:B------:R-:W-:Y:S02]  /*1440*/  VIADD R2, R2, 0x4 ;  /* 0x0000000402027836 */ /* 0x000fe40000000000 */
[----:B------:R-:W-:Y:S01]  /*1450*/  VIADD R0, R0, 0x4 ;  /* 0x0000000400007836 */ /* 0x000fe20000000000 */
[----:B------:R-:W-:Y:S02]  /*1460*/  DFMA R44, R44, UR8, R4 ;  /* 0x000000082c2c7c2b */ /* 0x000fe40008000004 */
[----:B------:R-:W-:-:S08]  /*1470*/  ISETP.GE.AND P0, PT, R2, UR10, PT ;  /* 0x0000000a02007c0c */ /* 0x000fd0000bf06270 */
        /* <DEDUP_REMOVED lines=8> */
        .weak           $__internal_1_$__cuda_sm20_div_rn_f64_full
        .type           $__internal_1_$__cuda_sm20_div_rn_f64_full,@function
        .size           $__internal_1_$__cuda_sm20_div_rn_f64_full,(.L_x_85 - $__internal_1_$__cuda_sm20_div_rn_f64_full)
$__internal_1_$__cuda_sm20_div_rn_f64_full:
[C---:B------:R-:W-:Y:S01]  /*1500*/  FSETP.GEU.AND P0, PT, |R23|.reuse, 1.469367938527859385e-39, PT ;  /* 0x001000001700780b */ /* 0x040fe20003f0e200 */
[----:B------:R-:W-:Y:S01]  /*1510*/  IMAD.MOV.U32 R6, RZ, RZ, 0x1 ;  /* 0x00000001ff067424 */ /* 0x000fe200078e00ff */
[C---:B------:R-:W-:Y:S01]  /*1520*/  LOP3.LUT R20, R23.reuse, 0x800fffff, RZ, 0xc0, !PT ;  /* 0x800fffff17147812 */ /* 0x040fe200078ec0ff */
[----:B------:R-:W-:Y:S01]  /*1530*/  IMAD.MOV.U32 R26, RZ, RZ, R24 ;  /* 0x000000ffff1a7224 */ /* 0x000fe200078e0018 */
[----:B------:R-:W-:Y:S02]  /*1540*/  LOP3.LUT R8, R23, 0x7ff00000, RZ, 0xc0, !PT ;  /* 0x7ff0000017087812 */ /* 0x000fe400078ec0ff */
[----:B------:R-:W-:Y:S01]  /*1550*/  LOP3.LUT R21, R20, 0x3ff00000, RZ, 0xfc, !PT ;  /* 0x3ff0000014157812 */ /* 0x000fe200078efcff */
[----:B------:R-:W-:Y:S01]  /*1560*/  IMAD.MOV.U32 R20, RZ, RZ, R22 ;  /* 0x000000ffff147224 */ /* 0x000fe200078e0016 */
[----:B------:R-:W-:-:S04]  /*1570*/  LOP3.LUT R5, R25, 0x7ff00000, RZ, 0xc0, !PT ;  /* 0x7ff0000019057812 */ /* 0x000fc800078ec0ff */
[----:B------:R-:W-:Y:S01]  /*1580*/  ISETP.GE.U32.AND P2, PT, R5, R8, PT ;  /* 0x000000080500720c */ /* 0x000fe20003f46070 */
[----:B------:R-:W-:-:S06]  /*1590*/  @!P0 DMUL R20, R22, 8.98846567431157953865e+307 ;  /* 0x7fe0000016148828 */ /* 0x000fcc0000000000 */
[----:B------:R-:W0:Y:S02]  /*15a0*/  MUFU.RCP64H R7, R21 ;  /* 0x0000001500077308 */ /* 0x000e240000001800 */
[----:B0-----:R-:W-:-:S08]  /*15b0*/  DFMA R28, R6, -R20, 1 ;  /* 0x3ff00000061c742b */ /* 0x001fd00000000814 */
[----:B------:R-:W-:-:S08]  /*15c0*/  DFMA R28, R28, R28, R28 ;  /* 0x0000001c1c1c722b */ /* 0x000fd0000000001c */
[----:B------:R-:W-:Y:S01]  /*15d0*/  DFMA R28, R6, R28, R6 ;  /* 0x0000001c061c722b */ /* 0x000fe20000000006 */
[----:B------:R-:W-:Y:S01]  /*15e0*/  MOV R6, 0x1ca00000 ;  /* 0x1ca0000000067802 */ /* 0x000fe20000000f00 */
[----:B------:R-:W-:-:S03]  /*15f0*/  IMAD.MOV.U32 R7, RZ, RZ, R5 ;  /* 0x000000ffff077224 */ /* 0x000fc600078e0005 */
[----:B------:R-:W-:Y:S02]  /*1600*/  SEL R27, R6, 0x63400000, !P2 ;  /* 0x63400000061b7807 */ /* 0x000fe40005000000 */
[----:B------:R-:W-:Y:S01]  /*1610*/  FSETP.GEU.AND P2, PT, |R25|, 1.469367938527859385e-39, PT ;  /* 0x001000001900780b */ /* 0x000fe20003f4e200 */
[----:B------:R-:W-:Y:S01]  /*1620*/  DFMA R44, R28, -R20, 1 ;  /* 0x3ff000001c2c742b */ /* 0x000fe20000000814 */
[----:B------:R-:W-:-:S07]  /*1630*/  LOP3.LUT R27, R27, 0x800fffff, R25, 0xf8, !PT ;  /* 0x800fffff1b1b7812 */ /* 0x000fce00078ef819 */
[----:B------:R-:W-:-:S04]  /*1640*/  DFMA R28, R28, R44, R28 ;  /* 0x0000002c1c1c722b */ /* 0x000fc8000000001c */
[----:B------:R-:W-:Y:S07]  /*1650*/  @P2 BRA `(.L_x_46) ;  /* 0x0000000000202947 */ /* 0x000fee0003800000 */
[----:B------:R-:W-:Y:S01]  /*1660*/  LOP3.LUT R10, R23, 0x7ff00000, RZ, 0xc0, !PT ;  /* 0x7ff00000170a7812 */ /* 0x000fe200078ec0ff */
[----:B------:R-:W-:-:S03]  /*1670*/  IMAD.MOV.U32 R44, RZ, RZ, RZ ;  /* 0x000000ffff2c7224 */ /* 0x000fc600078e00ff */
[----:B------:R-:W-:-:S04]  /*1680*/  ISETP.GE.U32.AND P2, PT, R5, R10, PT ;  /* 0x0000000a0500720c */ /* 0x000fc80003f46070 */
[----:B------:R-:W-:-:S04]  /*1690*/  SEL R7, R6, 0x63400000, !P2 ;  /* 0x6340000006077807 */ /* 0x000fc80005000000 */
[----:B------:R-:W-:-:S04]  /*16a0*/  LOP3.LUT R7, R7, 0x80000000, R25, 0xf8, !PT ;  /* 0x8000000007077812 */ /* 0x000fc800078ef819 */
[----:B------:R-:W-:-:S06]  /*16b0*/  LOP3.LUT R45, R7, 0x100000, RZ, 0xfc, !PT ;  /* 0x00100000072d7812 */ /* 0x000fcc00078efcff */
[----:B------:R-:W-:-:S10]  /*16c0*/  DFMA R26, R26, 2, -R44 ;  /* 0x400000001a1a782b */ /* 0x000fd4000000082c */
[----:B------:R-:W-:-:S07]  /*16d0*/  LOP3.LUT R7, R27, 0x7ff00000, RZ, 0xc0, !PT ;  /* 0x7ff000001b077812 */ /* 0x000fce00078ec0ff */
.L_x_46:
[----:B------:R-:W-:Y:S01]  /*16e0*/  @!P0 LOP3.LUT R8, R21, 0x7ff00000, RZ, 0xc0, !PT ;  /* 0x7ff0000015088812 */ /* 0x000fe200078ec0ff */
[----:B------:R-:W-:Y:S01]  /*16f0*/  VIADD R9, R7, 0xffffffff ;  /* 0xffffffff07097836 */ /* 0x000fe20000000000 */
[----:B------:R-:W-:-:S03]  /*1700*/  DMUL R44, R28, R26 ;  /* 0x0000001a1c2c7228 */ /* 0x000fc60000000000 */
[----:B------:R-:W-:Y:S01]  /*1710*/  VIADD R10, R8, 0xffffffff ;  /* 0xffffffff080a7836 */ /* 0x000fe20000000000 */
[----:B------:R-:W-:-:S04]  /*1720*/  ISETP.GT.U32.AND P0, PT, R9, 0x7feffffe, PT ;  /* 0x7feffffe0900780c */ /* 0x000fc80003f04070 */
[----:B------:R-:W-:Y:S01]  /*1730*/  ISETP.GT.U32.OR P0, PT, R10, 0x7feffffe, P0 ;  /* 0x7feffffe0a00780c */ /* 0x000fe20000704470 */
[----:B------:R-:W-:-:S08]  /*1740*/  DFMA R46, R44, -R20, R26 ;  /* 0x800000142c2e722b */ /* 0x000fd0000000001a */
[----:B------:R-:W-:-:S04]  /*1750*/  DFMA R28, R28, R46, R44 ;  /* 0x0000002e1c1c722b */ /* 0x000fc8000000002c */
[----:B------:R-:W-:Y:S07]  /*1760*/  @P0 BRA `(.L_x_47) ;  /* 0x00000000006c0947 */ /* 0x000fee0003800000 */
[----:B------:R-:W-:-:S04]  /*1770*/  LOP3.LUT R8, R23, 0x7ff00000, RZ, 0xc0, !PT ;  /* 0x7ff0000017087812 */ /* 0x000fc800078ec0ff */
[CC--:B------:R-:W-:Y:S02]  /*1780*/  VIADDMNMX R7, R5.reuse, -R8.reuse, 0xb9600000, !PT ;  /* 0xb960000005077446 */ /* 0x0c0fe40007800908 */
[----:B------:R-:W-:Y:S01]  /*1790*/  ISETP.GE.U32.AND P0, PT, R5, R8, PT ;  /* 0x000000080500720c */ /* 0x000fe20003f06070 */
[----:B------:R-:W-:Y:S01]  /*17a0*/  IMAD.MOV.U32 R8, RZ, RZ, RZ ;  /* 0x000000ffff087224 */ /* 0x000fe200078e00ff */
[----:B------:R-:W-:Y:S02]  /*17b0*/  VIMNMX R7, PT, PT, R7, 0x46a00000, PT ;  /* 0x46a0000007077848 */ /* 0x000fe40003fe0100 */
[----:B------:R-:W-:-:S05]  /*17c0*/  SEL R6, R6, 0x63400000, !P0 ;  /* 0x6340000006067807 */ /* 0x000fca0004000000 */
[----:B------:R-:W-:-:S05]  /*17d0*/  IMAD.IADD R6, R7, 0x1, -R6 ;  /* 0x0000000107067824 */ /* 0x000fca00078e0a06 */
[----:B------:R-:W-:-:S06]  /*17e0*/  IADD3 R9, PT, PT, R6, 0x7fe00000, RZ ;  /* 0x7fe0000006097810 */ /* 0x000fcc0007ffe0ff */
[----:B------:R-:W-:-:S10]  /*17f0*/  DMUL R44, R28, R8 ;  /* 0x000000081c2c7228 */ /* 0x000fd40000000000 */
[----:B------:R-:W-:-:S13]  /*1800*/  FSETP.GTU.AND P0, PT, |R45|, 1.469367938527859385e-39, PT ;  /* 0x001000002d00780b */ /* 0x000fda0003f0c200 */
[----:B------:R-:W-:Y:S05]  /*1810*/  @P0 BRA `(.L_x_48) ;  /* 0x0000000000940947 */ /* 0x000fea0003800000 */
[----:B------:R-:W-:-:S06]  /*1820*/  DFMA R20, R28, -R20, R26 ;  /* 0x800000141c14722b */ /* 0x000fcc000000001a */
[----:B------:R-:W-:-:S04]  /*1830*/  IMAD.MOV.U32 R20, RZ, RZ, RZ ;  /* 0x000000ffff147224 */ /* 0x000fc800078e00ff */
[C---:B------:R-:W-:Y:S02]  /*1840*/  FSETP.NEU.AND P0, PT, R21.reuse, RZ, PT ;  /* 0x000000ff1500720b */ /* 0x040fe40003f0d000 */
[----:B------:R-:W-:-:S04]  /*1850*/  LOP3.LUT R22, R21, 0x80000000, R23, 0x48, !PT ;  /* 0x8000000015167812 */ /* 0x000fc800078e4817 */
[----:B------:R-:W-:-:S07]  /*1860*/  LOP3.LUT R21, R22, R9, RZ, 0xfc, !PT ;  /* 0x0000000916157212 */ /* 0x000fce00078efcff */
[----:B------:R-:W-:Y:S05]  /*1870*/  @!P0 BRA `(.L_x_48) ;  /* 0x00000000007c8947 */ /* 0x000fea0003800000 */
[----:B------:R-:W-:Y:S01]  /*1880*/  IMAD.MOV R9, RZ, RZ, -R6 ;  /* 0x000000ffff097224 */ /* 0x000fe200078e0a06 */
[----:B------:R-:W-:Y:S01]  /*1890*/  IADD3 R6, PT, PT, -R6, -0x43300000, RZ ;  /* 0xbcd0000006067810 */ /* 0x000fe20007ffe1ff */
[----:B------:R-:W-:-:S06]  /*18a0*/  IMAD.MOV.U32 R8, RZ, RZ, RZ ;  /* 0x000000ffff087224 */ /* 0x000fcc00078e00ff */
[----:B------:R-:W-:Y:S02]  /*18b0*/  DFMA R8, R44, -R8, R28 ;  /* 0x800000082c08722b */ /* 0x000fe4000000001c */
[----:B------:R-:W-:-:S08]  /*18c0*/  DMUL.RP R28, R28, R20 ;  /* 0x000000141c1c7228 */ /* 0x000fd00000008000 */
[----:B------:R-:W-:Y:S02]  /*18d0*/  FSETP.NEU.AND P0, PT, |R9|, R6, PT ;  /* 0x000000060900720b */ /* 0x000fe40003f0d200 */
[----:B------:R-:W-:Y:S02]  /*18e0*/  LOP3.LUT R5, R29, R22, RZ, 0x3c, !PT ;  /* 0x000000161d057212 */ /* 0x000fe400078e3cff */
[----:B------:R-:W-:Y:S02]  /*18f0*/  FSEL R44, R28, R44, !P0 ;  /* 0x0000002c1c2c7208 */ /* 0x000fe40004000000 */
[----:B------:R-:W-:Y:S01]  /*1900*/  FSEL R45, R5, R45, !P0 ;  /* 0x0000002d052d7208 */ /* 0x000fe20004000000 */
[----:B------:R-:W-:Y:S06]  /*1910*/  BRA `(.L_x_48) ;  /* 0x0000000000547947 */ /* 0x000fec0003800000 */
.L_x_47:
[----:B------:R-:W-:-:S14]  /*1920*/  DSETP.NAN.AND P0, PT, R24, R24, PT ;  /* 0x000000181800722a */ /* 0x000fdc0003f08000 */
[----:B------:R-:W-:Y:S05]  /*1930*/  @P0 BRA `(.L_x_49) ;  /* 0x0000000000440947 */ /* 0x000fea0003800000 */
[----:B------:R-:W-:-:S14]  /*1940*/  DSETP.NAN.AND P0, PT, R22, R22, PT ;  /* 0x000000161600722a */ /* 0x000fdc0003f08000 */
[----:B------:R-:W-:Y:S05]  /*1950*/  @P0 BRA `(.L_x_50) ;  /* 0x0000000000300947 */ /* 0x000fea0003800000 */
[----:B------:R-:W-:Y:S01]  /*1960*/  ISETP.NE.AND P0, PT, R7, R8, PT ;  /* 0x000000080700720c */ /* 0x000fe20003f05270 */
[----:B------:R-:W-:Y:S02]  /*1970*/  IMAD.MOV.U32 R44, RZ, RZ, 0x0 ;  /* 0x00000000ff2c7424 */ /* 0x000fe400078e00ff */
[----:B------:R-:W-:-:S10]  /*1980*/  IMAD.MOV.U32 R45, RZ, RZ, -0x80000 ;  /* 0xfff80000ff2d7424 */ /* 0x000fd400078e00ff */
[----:B------:R-:W-:Y:S05]  /*1990*/  @!P0 BRA `(.L_x_48) ;  /* 0x0000000000348947 */ /* 0x000fea0003800000 */
[----:B------:R-:W-:Y:S02]  /*19a0*/  ISETP.NE.AND P0, PT, R7, 0x7ff00000, PT ;  /* 0x7ff000000700780c */ /* 0x000fe40003f05270 */
[----:B------:R-:W-:Y:S02]  /*19b0*/  LOP3.LUT R45, R25, 0x80000000, R23, 0x48, !PT ;  /* 0x80000000192d7812 */ /* 0x000fe400078e4817 */
[----:B------:R-:W-:-:S13]  /*19c0*/  ISETP.EQ.OR P0, PT, R8, RZ, !P0 ;  /* 0x000000ff0800720c */ /* 0x000fda0004702670 */
[----:B------:R-:W-:Y:S02]  /*19d0*/  @P0 LOP3.LUT R5, R45, 0x7ff00000, RZ, 0xfc, !PT ;  /* 0x7ff000002d050812 */ /* 0x000fe400078efcff */
[----:B------:R-:W-:Y:S01]  /*19e0*/  @!P0 MOV R44, RZ ;  /* 0x000000ff002c8202 */ /* 0x000fe20000000f00 */
[----:B------:R-:W-:Y:S02]  /*19f0*/  @P0 IMAD.MOV.U32 R44, RZ, RZ, RZ ;  /* 0x000000ffff2c0224 */ /* 0x000fe400078e00ff */
[----:B------:R-:W-:Y:S01]  /*1a00*/  @P0 IMAD.MOV.U32 R45, RZ, RZ, R5 ;  /* 0x000000ffff2d0224 */ /* 0x000fe200078e0005 */
[----:B------:R-:W-:Y:S06]  /*1a10*/  BRA `(.L_x_48) ;  /* 0x0000000000147947 */ /* 0x000fec0003800000 */
.L_x_50:
[----:B------:R-:W-:Y:S01]  /*1a20*/  LOP3.LUT R45, R23, 0x80000, RZ, 0xfc, !PT ;  /* 0x00080000172d7812 */ /* 0x000fe200078efcff */
[----:B------:R-:W-:Y:S01]  /*1a30*/  IMAD.MOV.U32 R44, RZ, RZ, R22 ;  /* 0x000000ffff2c7224 */ /* 0x000fe200078e0016 */
[----:B------:R-:W-:Y:S06]  /*1a40*/  BRA `(.L_x_48) ;  /* 0x0000000000087947 */ /* 0x000fec0003800000 */
.L_x_49:
[----:B------:R-:W-:Y:S01]  /*1a50*/  LOP3.LUT R45, R25, 0x80000, RZ, 0xfc, !PT ;  /* 0x00080000192d7812 */ /* 0x000fe200078efcff */
[----:B------:R-:W-:-:S07]  /*1a60*/  IMAD.MOV.U32 R44, RZ, RZ, R24 ;  /* 0x000000ffff2c7224 */ /* 0x000fce00078e0018 */
.L_x_48:
[----:B------:R-:W-:-:S04]  /*1a70*/  IMAD.MOV.U32 R5, RZ, RZ, 0x0 ;  /* 0x00000000ff057424 */ /* 0x000fc800078e00ff */
[----:B------:R-:W-:Y:S05]  /*1a80*/  RET.REL.NODEC R4 `(kama_batch_prefix_f32) ;  /* 0xffffffe4045c7950 */ /* 0x000fea0003c3ffff */
.L_x_51:
        /* <DEDUP_REMOVED lines=15> */
.L_x_85:


//--------------------- .text.kama_batch_f32      --------------------------
	.section	.text.kama_batch_f32,"ax",@progbits
	.align	128
        .global         kama_batch_f32
        .type           kama_batch_f32,@function
        .size           kama_batch_f32,(.L_x_86 - kama_batch_f32)
        .other          kama_batch_f32,@"STO_CUDA_ENTRY STV_DEFAULT"
kama_batch_f32:
.text.kama_batch_f32:
[----:B------:R-:W-:Y:S01]  /*0000*/  LDC R1, c[0x0][0x37c] ;  /* 0x0000df00ff017b82 */ /* 0x000fe20000000800 */
[----:B------:R-:W0:Y:S01]  /*0010*/  S2R R24, SR_CTAID.X ;  /* 0x0000000000187919 */ /* 0x000e220000002500 */
[----:B------:R-:W0:Y:S02]  /*0020*/  LDCU UR4, c[0x0][0x394] ;  /* 0x00007280ff0477ac */ /* 0x000e240008000800 */
[----:B0-----:R-:W-:-:S13]  /*0030*/  ISETP.GE.AND P0, PT, R24, UR4, PT ;  /* 0x0000000418007c0c */ /* 0x001fda000bf06270 */
[----:B------:R-:W-:Y:S05]  /*0040*/  @P0 EXIT ;  /* 0x000000000000094d */ /* 0x000fea0003800000 */
[----:B------:R-:W0:Y:S01]  /*0050*/  LDC.64 R2, c[0x0][0x388] ;  /* 0x0000e200ff027b82 */ /* 0x000e220000000a00 */
[----:B------:R-:W1:Y:S01]  /*0060*/  LDCU.64 UR6, c[0x0][0x358] ;  /* 0x00006b00ff0677ac */ /* 0x000e620008000a00 */
[----:B0-----:R-:W-:-:S05]  /*0070*/  IMAD.WIDE.U32 R2, R24, 0x4, R2 ;  /* 0x0000000418027825 */ /* 0x001fca00078e0002 */
[----:B-1----:R-:W2:Y:S02]  /*0080*/  LDG.E.CONSTANT R13, desc[UR6][R2.64] ;  /* 0x00000006020d7981 */ /* 0x002ea4000c1e9900 */
[----:B--2---:R-:W-:-:S13]  /*0090*/  ISETP.GE.AND P0, PT, R13, 0x1, PT ;  /* 0x000000010d00780c */ /* 0x004fda0003f06270 */
[----:B------:R-:W-:Y:S05]  /*00a0*/  @!P0 BRA `(.L_x_52) ;  /* 0x00000000002c8947 */ /* 0x000fea0003800000 */
[----:B------:R-:W0:Y:S01]  /*00b0*/  LDC R0, c[0x0][0x398] ;  /* 0x0000e600ff007b82 */ /* 0x000e220000000800 */
[----:B------:R-:W1:Y:S07]  /*00c0*/  LDCU UR4, c[0x0][0x398] ;  /* 0x00007300ff0477ac */ /* 0x000e6e0008000800 */
[----:B------:R-:W2:Y:S01]  /*00d0*/  LDC R17, c[0x0][0x390] ;  /* 0x0000e400ff117b82 */ /* 0x000ea20000000800 */
[----:B-1----:R-:W-:Y:S02]  /*00e0*/  IMAD.U32 R14, RZ, RZ, UR4 ;  /* 0x00000004ff0e7e24 */ /* 0x002fe4000f8e00ff */
[--C-:B0-----:R-:W-:Y:S01]  /*00f0*/  IMAD.IADD R15, R13, 0x1, R0.reuse ;  /* 0x000000010d0f7824 */ /* 0x101fe200078e0200 */
[----:B--2---:R-:W-:Y:S01]  /*0100*/  ISETP.GE.AND P0, PT, R0, R17, PT ;  /* 0x000000110000720c */ /* 0x004fe20003f06270 */
[----:B------:R-:W-:-:S03]  /*0110*/  IMAD.IADD R2, R17, 0x1, -R0 ;  /* 0x0000000111027824 */ /* 0x000fc600078e0a00 */
[----:B------:R-:W-:Y:S02]  /*0120*/  ISETP.LT.AND P1, PT, R15, R17, PT ;  /* 0x000000110f00720c */ /* 0x000fe40003f21270 */
[----:B------:R-:W-:-:S04]  /*0130*/  ISETP.GT.AND P0, PT, R0, -0x1, !P0 ;  /* 0xffffffff0000780c */ /* 0x000fc80004704270 */
[----:B------:R-:W-:-:S13]  /*0140*/  ISETP.LT.AND P0, PT, R13, R2, P0 ;  /* 0x000000020d00720c */ /* 0x000fda0000701270 */
[----:B------:R-:W-:Y:S05]  /*0150*/  @P0 BRA P1, `(.L_x_53) ;  /* 0x0000000000380947 */ /* 0x000fea0000800000 */
.L_x_52:
[----:B------:R-:W0:Y:S01]  /*0160*/  S2R R7, SR_TID.X ;  /* 0x0000000000077919 */ /* 0x000e220000002100 */
[----:B------:R-:W0:Y:S02]  /*0170*/  LDCU UR5, c[0x0][0x390] ;  /* 0x00007200ff0577ac */ /* 0x000e240008000800 */
[----:B0-----:R-:W-:-:S13]  /*0180*/  ISETP.GE.AND P0, PT, R7, UR5, PT ;  /* 0x0000000507007c0c */ /* 0x001fda000bf06270 */
[----:B------:R-:W-:Y:S05]  /*0190*/  @P0 EXIT ;  /* 0x000000000000094d */ /* 0x000fea0003800000 */
[----:B------:R-:W0:Y:S01]  /*01a0*/  LDC.64 R4, c[0x0][0x3a0] ;  /* 0x0000e800ff047b82 */ /* 0x000e220000000a00 */
[----:B------:R-:W-:Y:S01]  /*01b0*/  IMAD.MOV.U32 R9, RZ, RZ, 0x7fffffff ;  /* 0x7fffffffff097424 */ /* 0x000fe200078e00ff */
[----:B------:R-:W1:Y:S06]  /*01c0*/  LDCU UR4, c[0x0][0x360] ;  /* 0x00006c00ff0477ac */ /* 0x000e6c0008000800 */
.L_x_54:
[----:B--2---:R-:W-:Y:S02]  /*01d0*/  IMAD R3, R24, UR5, R7 ;  /* 0x0000000518037c24 */ /* 0x004fe4000f8e0207 */
[----:B-1----:R-:W-:Y:S02]  /*01e0*/  VIADD R7, R7, UR4 ;  /* 0x0000000407077c36 */ /* 0x002fe40008000000 */
[----:B0-----:R-:W-:-:S03]  /*01f0*/  IMAD.WIDE R2, R3, 0x4, R4 ;  /* 0x0000000403027825 */ /* 0x001fc600078e0204 */
[----:B------:R-:W-:Y:S02]  /*0200*/  ISETP.GE.AND P0, PT, R7, UR5, PT ;  /* 0x0000000507007c0c */ /* 0x000fe4000bf06270 */
[----:B------:R2:W-:Y:S11]  /*0210*/  STG.E desc[UR6][R2.64], R9 ;  /* 0x0000000902007986 */ /* 0x0005f6000c101906 */
[----:B------:R-:W-:Y:S05]  /*0220*/  @!P0 BRA `(.L_x_54) ;  /* 0xfffffffc00e88947 */ /* 0x000fea000383ffff */
[----:B------:R-:W-:Y:S05]  /*0230*/  EXIT ;  /* 0x000000000000794d */ /* 0x000fea0003800000 */
.L_x_53:
[----:B------:R-:W0:Y:S01]  /*0240*/  S2R R12, SR_TID.X ;  /* 0x00000000000c7919 */ /* 0x000e220000002100 */
[----:B------:R-:W-:Y:S01]  /*0250*/  BSSY.RECONVERGENT B0, `(.L_x_55) ;  /* 0x000000e000007945 */ /* 0x000fe20003800200 */
[C---:B0-----:R-:W-:Y:S02]  /*0260*/  ISETP.GE.AND P0, PT, R12.reuse, R15, PT ;  /* 0x0000000f0c00720c */ /* 0x041fe40003f06270 */
[----:B------:R-:W-:-:S11]  /*0270*/  ISETP.GE.U32.AND P1, PT, R12, R13, PT ;  /* 0x0000000d0c00720c */ /* 0x000fd60003f26070 */
[----:B------:R-:W-:Y:S05]  /*0280*/  @P0 BRA `(.L_x_56) ;  /* 0x0000000000280947 */ /* 0x000fea0003800000 */
[----:B------:R-:W0:Y:S01]  /*0290*/  LDC R7, c[0x0][0x360] ;  /* 0x0000d800ff077b82 */ /* 0x000e220000000800 */
[----:B------:R-:W-:Y:S02]  /*02a0*/  IMAD.MOV.U32 R6, RZ, RZ, R12 ;  /* 0x000000ffff067224 */ /* 0x000fe400078e000c */
[----:B------:R-:W-:-:S05]  /*02b0*/  IMAD.MOV.U32 R9, RZ, RZ, 0x7fffffff ;  /* 0x7fffffffff097424 */ /* 0x000fca00078e00ff */
[----:B------:R-:W1:Y:S02]  /*02c0*/  LDC.64 R4, c[0x0][0x3a0] ;  /* 0x0000e800ff047b82 */ /* 0x000e640000000a00 */
.L_x_57:
[--C-:B--2---:R-:W-:Y:S02]  /*02d0*/  IMAD R3, R24, R17, R6.reuse ;  /* 0x0000001118037224 */ /* 0x104fe400078e0206 */
[----:B0-----:R-:W-:Y:S02]  /*02e0*/  IMAD.IADD R6, R7, 0x1, R6 ;  /* 0x0000000107067824 */ /* 0x001fe400078e0206 */
[----:B-1----:R-:W-:-:S03]  /*02f0*/  IMAD.WIDE R2, R3, 0x4, R4 ;  /* 0x0000000403027825 */ /* 0x002fc600078e0204 */
[----:B------:R-:W-:Y:S02]  /*0300*/  ISETP.GE.AND P0, PT, R6, R15, PT ;  /* 0x0000000f0600720c */ /* 0x000fe40003f06270 */
[----:B------:R2:W-:Y:S11]  /*0310*/  STG.E desc[UR6][R2.64], R9 ;  /* 0x0000000902007986 */ /* 0x0005f6000c101906 */
[----:B------:R-:W-:Y:S05]  /*0320*/  @!P0 BRA `(.L_x_57) ;  /* 0xfffffffc00e88947 */ /* 0x000fea000383ffff */
.L_x_56:
[----:B------:R-:W-:Y:S05]  /*0330*/  BSYNC.RECONVERGENT B0 ;  /* 0x0000000000007941 */ /* 0x000fea0003800200 */
.L_x_55:
[----:B------:R-:W-:Y:S01]  /*0340*/  BSSY.RECONVERGENT B0, `(.L_x_58) ;  /* 0x0000087000007945 */ /* 0x000fe20003800200 */
[----:B------:R-:W-:-:S03]  /*0350*/  CS2R R10, SRZ ;  /* 0x00000000000a7805 */ /* 0x000fc6000001ff00 */
[----:B------:R-:W-:Y:S05]  /*0360*/  @P1 BRA `(.L_x_59) ;  /* 0x0000000800101947 */ /* 0x000fea0003800000 */
[----:B------:R-:W-:Y:S01]  /*0370*/  IMAD.IADD R16, R12, 0x1, R0 ;  /* 0x000000010c107824 */ /* 0x000fe200078e0200 */
[----:B------:R-:W-:Y:S01]  /*0380*/  LOP3.LUT R20, RZ, R12, RZ, 0x33, !PT ;  /* 0x0000000cff147212 */ /* 0x000fe200078e33ff */
[----:B------:R-:W-:Y:S01]  /*0390*/  BSSY.RECONVERGENT B1, `(.L_x_60) ;  /* 0x0000046000017945 */ /* 0x000fe20003800200 */
[----:B------:R-:W-:Y:S02]  /*03a0*/  CS2R R10, SRZ ;  /* 0x00000000000a7805 */ /* 0x000fe4000001ff00 */
[----:B--2---:R-:W-:-:S04]  /*03b0*/  VIADDMNMX R3, R16, 0x20, R15, !PT ;  /* 0x0000002010037846 */ /* 0x004fc8000780010f */
[----:B------:R-:W-:-:S04]  /*03c0*/  IADD3 R20, PT, PT, R3, -R0, R20 ;  /* 0x8000000003147210 */ /* 0x000fc80007ffe014 */
[C---:B------:R-:W-:Y:S02]  /*03d0*/  ISETP.GE.U32.AND P0, PT, R20.reuse, 0xe0, PT ;  /* 0x000000e01400780c */ /* 0x040fe40003f06070 */
[----:B------:R-:W-:-:S04]  /*03e0*/  LEA.HI R21, R20, 0x1, RZ, 0x1b ;  /* 0x0000000114157811 */ /* 0x000fc800078fd8ff */
[----:B------:R-:W-:-:S04]  /*03f0*/  LOP3.LUT R34, R21, 0x7, RZ, 0xc0, !PT ;  /* 0x0000000715227812 */ /* 0x000fc800078ec0ff */
[----:B------:R-:W-:-:S03]  /*0400*/  ISETP.NE.AND P1, PT, R34, RZ, PT ;  /* 0x000000ff2200720c */ /* 0x000fc60003f25270 */
[----:B------:R-:W-:Y:S10]  /*0410*/  @!P0 BRA `(.L_x_61) ;  /* 0x0000000000f48947 */ /* 0x000ff40003800000 */
[----:B------:R-:W0:Y:S01]  /*0420*/  LDC.64 R2, c[0x0][0x380] ;  /* 0x0000e000ff027b82 */ /* 0x000e220000000a00 */
[----:B------:R-:W-:Y:S02]  /*0430*/  LOP3.LUT R22, R21, 0xffffff8, RZ, 0xc0, !PT ;  /* 0x0ffffff815167812 */ /* 0x000fe400078ec0ff */
[----:B------:R-:W-:-:S03]  /*0440*/  CS2R R10, SRZ ;  /* 0x00000000000a7805 */ /* 0x000fc6000001ff00 */
[----:B------:R-:W-:Y:S02]  /*0450*/  IMAD.MOV R22, RZ, RZ, -R22 ;  /* 0x000000ffff167224 */ /* 0x000fe400078e0a16 */
[----:B0-----:R-:W-:-:S03]  /*0460*/  IMAD.WIDE.U32 R2, R16, 0x4, R2 ;  /* 0x0000000410027825 */ /* 0x001fc600078e0002 */
[----:B------:R-:W-:-:S05]  /*0470*/  IADD3 R2, P0, PT, R2, 0x200, RZ ;  /* 0x0000020002027810 */ /* 0x000fca0007f1e0ff */
[----:B------:R-:W-:-:S08]  /*0480*/  IMAD.X R3, RZ, RZ, R3, P0 ;  /* 0x000000ffff037224 */ /* 0x000fd000000e0603 */
.L_x_62:
[----:B------:R-:W2:Y:S04]  /*0490*/  LDG.E.CONSTANT R35, desc[UR6][R2.64+-0x200] ;  /* 0xfffe000602237981 */ /* 0x000ea8000c1e9900 */
[----:B------:R-:W3:Y:S04]  /*04a0*/  LDG.E.CONSTANT R36, desc[UR6][R2.64+-0x1fc] ;  /* 0xfffe040602247981 */ /* 0x000ee8000c1e9900 */
[----:B------:R-:W4:Y:S04]  /*04b0*/  LDG.E.CONSTANT R37, desc[UR6][R2.64+-0x180] ;  /* 0xfffe800602257981 */ /* 0x000f28000c1e9900 */
[----:B------:R-:W5:Y:S04]  /*04c0*/  LDG.E.CONSTANT R38, desc[UR6][R2.64+-0x17c] ;  /* 0xfffe840602267981 */ /* 0x000f68000c1e9900 */
        /* <DEDUP_REMOVED lines=11> */
[----:B------:R0:W5:Y:S01]  /*0580*/  LDG.E.CONSTANT R23, desc[UR6][R2.64+0x184] ;  /* 0x0001840602177981 */ /* 0x000162000c1e9900 */
[----:B------:R-:W-:-:S02]  /*0590*/  VIADD R22, R22, 0x8 ;  /* 0x0000000816167836 */ /* 0x000fc40000000000 */
[----:B------:R-:W-:-:S03]  /*05a0*/  VIADD R16, R16, 0x100 ;  /* 0x0000010010107836 */ /* 0x000fc60000000000 */
[----:B------:R-:W-:Y:S02]  /*05b0*/  ISETP.NE.AND P0, PT, R22, RZ, PT ;  /* 0x000000ff1600720c */ /* 0x000fe40003f05270 */
[----:B0-----:R-:W-:-:S05]  /*05c0*/  IADD3 R2, P2, PT, R2, 0x400, RZ ;  /* 0x0000040002027810 */ /* 0x001fca0007f5e0ff */
[----:B------:R-:W-:Y:S01]  /*05d0*/  IMAD.X R3, RZ, RZ, R3, P2 ;  /* 0x000000ffff037224 */ /* 0x000fe200010e0603 */
[----:B--2---:R-:W-:Y:S08]  /*05e0*/  F2F.F64.F32 R8, R35 ;  /* 0x0000002300087310 */ /* 0x004ff00000201800 */
[----:B---3--:R-:W0:Y:S08]  /*05f0*/  F2F.F64.F32 R32, R36 ;  /* 0x0000002400207310 */ /* 0x008e300000201800 */
[----:B----4-:R-:W-:Y:S01]  /*0600*/  F2F.F64.F32 R18, R37 ;  /* 0x0000002500127310 */ /* 0x010fe20000201800 */
[----:B0-----:R-:W-:-:S07]  /*0610*/  DADD R32, -R8, R32 ;  /* 0x0000000008207229 */ /* 0x001fce0000000120 */
[----:B-----5:R-:W0:Y:S01]  /*0620*/  F2F.F64.F32 R26, R38 ;  /* 0x00000026001a7310 */ /* 0x020e220000201800 */
[----:B------:R-:W-:-:S07]  /*0630*/  DADD R32, |R32|, R10 ;  /* 0x0000000020207229 */ /* 0x000fce000000020a */
[----:B------:R-:W-:Y:S01]  /*0640*/  F2F.F64.F32 R6, R39 ;  /* 0x0000002700067310 */ /* 0x000fe20000201800 */
[----:B0-----:R-:W-:-:S07]  /*0650*/  DADD R26, -R18, R26 ;  /* 0x00000000121a7229 */ /* 0x001fce000000011a */
[----:B------:R-:W0:Y:S01]  /*0660*/  F2F.F64.F32 R4, R40 ;  /* 0x0000002800047310 */ /* 0x000e220000201800 */
[----:B------:R-:W-:-:S07]  /*0670*/  DADD R32, R32, |R26| ;  /* 0x0000000020207229 */ /* 0x000fce000000041a */
        /* <DEDUP_REMOVED lines=19> */
[----:B------:R-:W-:Y:S02]  /*07b0*/  DADD R4, R4, |R8| ;  /* 0x0000000004047229 */ /* 0x000fe40000000408 */
[----:B0-----:R-:W-:-:S08]  /*07c0*/  DADD R6, -R26, R6 ;  /* 0x000000001a067229 */ /* 0x001fd00000000106 */
[----:B------:R-:W-:Y:S01]  /*07d0*/  DADD R10, R4, |R6| ;  /* 0x00000000040a7229 */ /* 0x000fe20000000406 */
[----:B------:R-:W-:Y:S10]  /*07e0*/  @P0 BRA `(.L_x_62) ;  /* 0xfffffffc00280947 */ /* 0x000ff4000383ffff */
.L_x_61:
[----:B------:R-:W-:Y:S05]  /*07f0*/  BSYNC.RECONVERGENT B1 ;  /* 0x0000000000017941 */ /* 0x000fea0003800200 */
.L_x_60:
[----:B------:R-:W-:Y:S05]  /*0800*/  @!P1 BRA `(.L_x_59) ;  /* 0x0000000000e89947 */ /* 0x000fea0003800000 */
[----:B------:R-:W-:Y:S01]  /*0810*/  ISETP.GE.U32.AND P0, PT, R34, 0x4, PT ;  /* 0x000000042200780c */ /* 0x000fe20003f06070 */
[----:B------:R-:W-:Y:S01]  /*0820*/  BSSY.RECONVERGENT B1, `(.L_x_63) ;  /* 0x000001e000017945 */ /* 0x000fe20003800200 */
[----:B------:R-:W-:-:S11]  /*0830*/  LOP3.LUT P1, R33, R21, 0x3, RZ, 0xc0, !PT ;  /* 0x0000000315217812 */ /* 0x000fd6000782c0ff */
[----:B------:R-:W-:Y:S05]  /*0840*/  @!P0 BRA `(.L_x_64) ;  /* 0x00000000006c8947 */ /* 0x000fea0003800000 */
[----:B------:R-:W0:Y:S02]  /*0850*/  LDC.64 R2, c[0x0][0x380] ;  /* 0x0000e000ff027b82 */ /* 0x000e240000000a00 */
[----:B0-----:R-:W-:-:S05]  /*0860*/  IMAD.WIDE.U32 R26, R16, 0x4, R2 ;  /* 0x00000004101a7825 */ /* 0x001fca00078e0002 */
[----:B------:R-:W2:Y:S04]  /*0870*/  LDG.E.CONSTANT R21, desc[UR6][R26.64] ;  /* 0x000000061a157981 */ /* 0x000ea8000c1e9900 */
[----:B------:R-:W3:Y:S04]  /*0880*/  LDG.E.CONSTANT R25, desc[UR6][R26.64+0x4] ;  /* 0x000004061a197981 */ /* 0x000ee8000c1e9900 */
[----:B------:R-:W4:Y:S04]  /*0890*/  LDG.E.CONSTANT R28, desc[UR6][R26.64+0x80] ;  /* 0x000080061a1c7981 */ /* 0x000f28000c1e9900 */
[----:B------:R-:W5:Y:S04]  /*08a0*/  LDG.E.CONSTANT R29, desc[UR6][R26.64+0x84] ;  /* 0x000084061a1d7981 */ /* 0x000f68000c1e9900 */
[----:B------:R-:W5:Y:S04]  /*08b0*/  LDG.E.CONSTANT R30, desc[UR6][R26.64+0x100] ;  /* 0x000100061a1e7981 */ /* 0x000f68000c1e9900 */
[----:B------:R-:W5:Y:S04]  /*08c0*/  LDG.E.CONSTANT R22, desc[UR6][R26.64+0x104] ;  /* 0x000104061a167981 */ /* 0x000f68000c1e9900 */
[----:B------:R-:W5:Y:S04]  /*08d0*/  LDG.E.CONSTANT R31, desc[UR6][R26.64+0x180] ;  /* 0x000180061a1f7981 */ /* 0x000f68000c1e9900 */
[----:B------:R-:W5:Y:S01]  /*08e0*/  LDG.E.CONSTANT R32, desc[UR6][R26.64+0x184] ;  /* 0x000184061a207981 */ /* 0x000f62000c1e9900 */
[----:B------:R-:W-:Y:S01]  /*08f0*/  VIADD R16, R16, 0x80 ;  /* 0x0000008010107836 */ /* 0x000fe20000000000 */
[----:B--2---:R-:W-:Y:S08]  /*0900*/  F2F.F64.F32 R2, R21 ;  /* 0x0000001500027310 */ /* 0x004ff00000201800 */
[----:B---3--:R-:W0:Y:S08]  /*0910*/  F2F.F64.F32 R4, R25 ;  /* 0x0000001900047310 */ /* 0x008e300000201800 */
[----:B----4-:R-:W-:Y:S01]  /*0920*/  F2F.F64.F32 R6, R28 ;  /* 0x0000001c00067310 */ /* 0x010fe20000201800 */
[----:B0-----:R-:W-:-:S07]  /*0930*/  DADD R2, -R2, R4 ;  /* 0x0000000002027229 */ /* 0x001fce0000000104 */
[----:B-----5:R-:W0:Y:S01]  /*0940*/  F2F.F64.F32 R8, R29 ;  /* 0x0000001d00087310 */ /* 0x020e220000201800 */
        /* <DEDUP_REMOVED lines=10> */
[----:B------:R-:W-:-:S11]  /*09f0*/  DADD R10, R2, |R4| ;  /* 0x00000000020a7229 */ /* 0x000fd60000000404 */
.L_x_64:
[----:B------:R-:W-:Y:S05]  /*0a00*/  BSYNC.RECONVERGENT B1 ;  /* 0x0000000000017941 */ /* 0x000fea0003800200 */
.L_x_63:
[----:B------:R-:W-:Y:S05]  /*0a10*/  @!P1 BRA `(.L_x_59) ;  /* 0x0000000000649947 */ /* 0x000fea0003800000 */
[----:B------:R-:W-:Y:S02]  /*0a20*/  ISETP.NE.AND P1, PT, R33, 0x1, PT ;  /* 0x000000012100780c */ /* 0x000fe40003f25270 */
[----:B------:R-:W-:-:S11]  /*0a30*/  LOP3.LUT P0, RZ, R20, 0x20, RZ, 0xc0, !PT ;  /* 0x0000002014ff7812 */ /* 0x000fd6000780c0ff */
[----:B------:R-:W0:Y:S08]  /*0a40*/  @P1 LDC.64 R2, c[0x0][0x380] ;  /* 0x0000e000ff021b82 */ /* 0x000e300000000a00 */
[----:B------:R-:W1:Y:S01]  /*0a50*/  @!P0 LDC.64 R4, c[0x0][0x380] ;  /* 0x0000e000ff048b82 */ /* 0x000e620000000a00 */
[----:B0-----:R-:W-:-:S05]  /*0a60*/  @P1 IMAD.WIDE.U32 R8, R16, 0x4, R2 ;  /* 0x0000000410081825 */ /* 0x001fca00078e0002 */
[----:B------:R-:W2:Y:S04]  /*0a70*/  @P1 LDG.E.CONSTANT R26, desc[UR6][R8.64] ;  /* 0x00000006081a1981 */ /* 0x000ea8000c1e9900 */
[----:B------:R-:W3:Y:S01]  /*0a80*/  @P1 LDG.E.CONSTANT R27, desc[UR6][R8.64+0x4] ;  /* 0x00000406081b1981 */ /* 0x000ee2000c1e9900 */
[----:B------:R-:W-:-:S03]  /*0a90*/  @P1 VIADD R16, R16, 0x40 ;  /* 0x0000004010101836 */ /* 0x000fc60000000000 */
[----:B------:R-:W4:Y:S01]  /*0aa0*/  @P1 LDG.E.CONSTANT R28, desc[UR6][R8.64+0x80] ;  /* 0x00008006081c1981 */ /* 0x000f22000c1e9900 */
[----:B-1----:R-:W-:-:S03]  /*0ab0*/  @!P0 IMAD.WIDE.U32 R2, R16, 0x4, R4 ;  /* 0x0000000410028825 */ /* 0x002fc600078e0004 */
[----:B------:R-:W5:Y:S04]  /*0ac0*/  @P1 LDG.E.CONSTANT R22, desc[UR6][R8.64+0x84] ;  /* 0x0000840608161981 */ /* 0x000f68000c1e9900 */
[----:B------:R-:W5:Y:S04]  /*0ad0*/  @!P0 LDG.E.CONSTANT R16, desc[UR6][R2.64] ;  /* 0x0000000602108981 */ /* 0x000f68000c1e9900 */
[----:B------:R-:W5:Y:S01]  /*0ae0*/  @!P0 LDG.E.CONSTANT R25, desc[UR6][R2.64+0x4] ;  /* 0x0000040602198981 */ /* 0x000f62000c1e9900 */
[----:B--2---:R-:W-:Y:S08]  /*0af0*/  @P1 F2F.F64.F32 R6, R26 ;  /* 0x0000001a00061310 */ /* 0x004ff00000201800 */
[----:B---3--:R-:W0:Y:S08]  /*0b00*/  @P1 F2F.F64.F32 R18, R27 ;  /* 0x0000001b00121310 */ /* 0x008e300000201800 */
[----:B----4-:R-:W-:Y:S01]  /*0b10*/  @P1 F2F.F64.F32 R20, R28 ;  /* 0x0000001c00141310 */ /* 0x010fe20000201800 */
[----:B0-----:R-:W-:-:S07]  /*0b20*/  @P1 DADD R18, -R6, R18 ;  /* 0x0000000006121229 */ /* 0x001fce0000000112 */
[----:B-----5:R-:W0:Y:S01]  /*0b30*/  @P1 F2F.F64.F32 R22, R22 ;  /* 0x0000001600161310 */ /* 0x020e220000201800 */
[----:B------:R-:W-:-:S07]  /*0b40*/  @P1 DADD R18, R10, |R18| ;  /* 0x000000000a121229 */ /* 0x000fce0000000412 */
[----:B------:R-:W-:Y:S01]  /*0b50*/  @!P0 F2F.F64.F32 R4, R16 ;  /* 0x0000001000048310 */ /* 0x000fe20000201800 */
[----:B0-----:R-:W-:-:S07]  /*0b60*/  @P1 DADD R20, -R20, R22 ;  /* 0x0000000014141229 */ /* 0x001fce0000000116 */
[----:B------:R-:W0:Y:S01]  /*0b70*/  @!P0 F2F.F64.F32 R6, R25 ;  /* 0x0000001900068310 */ /* 0x000e220000201800 */
[----:B------:R-:W-:Y:S02]  /*0b80*/  @P1 DADD R10, R18, |R20| ;  /* 0x00000000120a1229 */ /* 0x000fe40000000414 */
[----:B0-----:R-:W-:-:S08]  /*0b90*/  @!P0 DADD R4, -R4, R6 ;  /* 0x0000000004048229 */ /* 0x001fd00000000106 */
[----:B------:R-:W-:-:S11]  /*0ba0*/  @!P0 DADD R10, R10, |R4| ;  /* 0x000000000a0a8229 */ /* 0x000fd60000000404 */
.L_x_59:
[----:B------:R-:W-:Y:S05]  /*0bb0*/  BSYNC.RECONVERGENT B0 ;  /* 0x0000000000007941 */ /* 0x000fea0003800200 */
.L_x_58:
        /* <DEDUP_REMOVED lines=17> */
[----:B------:R-:W3:Y:S08]  /*0cd0*/  LDC.64 R42, c[0x0][0x380] ;  /* 0x0000e000ff2a7b82 */ /* 0x000ef00000000a00 */
[----:B------:R-:W4:Y:S01]  /*0ce0*/  LDC.64 R4, c[0x0][0x3a0] ;  /* 0x0000e800ff047b82 */ /* 0x000f220000000a00 */
[----:B---3--:R-:W-:-:S06]  /*0cf0*/  IMAD.WIDE.U32 R2, R15, 0x4, R42 ;  /* 0x000000040f027825 */ /* 0x008fcc00078e002a */
[----:B------:R3:W5:Y:S01]  /*0d00*/  LDG.E.CONSTANT R3, desc[UR6][R2.64] ;  /* 0x0000000602037981 */ /* 0x000762000c1e9900 */
[----:B------:R-:W-:-:S04]  /*0d10*/  IMAD R25, R24, R17, R15 ;  /* 0x0000001118197224 */ /* 0x000fc800078e020f */
[----:B----4-:R-:W-:Y:S01]  /*0d20*/  IMAD.WIDE R4, R25, 0x4, R4 ;  /* 0x0000000419047825 */ /* 0x010fe200078e0204 */
[----:B---3--:R-:W-:-:S04]  /*0d30*/  IADD3 R2, PT, PT, R15, 0x1, RZ ;  /* 0x000000010f027810 */ /* 0x008fc80007ffe0ff */
[----:B------:R-:W-:Y:S01]  /*0d40*/  ISETP.GE.AND P0, PT, R2, R17, PT ;  /* 0x000000110200720c */ /* 0x000fe20003f06270 */
[----:B-----5:R3:W-:-:S12]  /*0d50*/  STG.E desc[UR6][R4.64], R3 ;  /* 0x0000000304007986 */ /* 0x0207d8000c101906 */
[----:B------:R-:W-:Y:S05]  /*0d60*/  @P0 EXIT ;  /* 0x000000000000094d */ /* 0x000fea0003800000 */
[----:B---3--:R-:W-:-:S05]  /*0d70*/  IMAD.WIDE.U32 R4, R0, 0x4, R42 ;  /* 0x0000000400047825 */ /* 0x008fca00078e002a */
[----:B------:R-:W3:Y:S01]  /*0d80*/  LDG.E.CONSTANT R28, desc[UR6][R4.64] ;  /* 0x00000006041c7981 */ /* 0x000ee2000c1e9900 */
[----:B------:R-:W-:Y:S01]  /*0d90*/  LOP3.LUT R13, RZ, R13, RZ, 0x33, !PT ;  /* 0x0000000dff0d7212 */ /* 0x000fe200078e33ff */
[----:B------:R-:W4:Y:S01]  /*0da0*/  F2F.F64.F32 R22, R3 ;  /* 0x0000000300167310 */ /* 0x000f220000201800 */
[----:B-12---:R-:W-:Y:S02]  /*0db0*/  DADD R40, R8, R10 ;  /* 0x0000000008287229 */ /* 0x006fe4000000000a */
[----:B------:R-:W-:-:S04]  /*0dc0*/  IADD3 R13, PT, PT, -R0, R13, R17 ;  /* 0x0000000d000d7210 */ /* 0x000fc80007ffe111 */
[----:B------:R-:W-:Y:S01]  /*0dd0*/  LOP3.LUT P0, R13, R13, 0x3, RZ, 0xc0, !PT ;  /* 0x000000030d0d7812 */ /* 0x000fe2000780c0ff */
[----:B----4-:R-:W-:Y:S02]  /*0de0*/  IMAD.MOV.U32 R26, RZ, RZ, R22 ;  /* 0x000000ffff1a7224 */ /* 0x010fe400078e0016 */
[----:B------:R-:W-:Y:S01]  /*0df0*/  IMAD.MOV.U32 R27, RZ, RZ, R23 ;  /* 0x000000ffff1b7224 */ /* 0x000fe200078e0017 */
[----:B---3--:R-:W1:Y:S09]  /*0e00*/  F2F.F64.F32 R28, R28 ;  /* 0x0000001c001c7310 */ /* 0x008e720000201800 */
[----:B------:R-:W-:Y:S05]  /*0e10*/  @!P0 BRA `(.L_x_65) ;  /* 0x0000000400208947 */ /* 0x000fea0003800000 */
[----:B------:R-:W2:Y:S01]  /*0e20*/  LDC.64 R10, c[0x0][0x3a0] ;  /* 0x0000e800ff0a7b82 */ /* 0x000ea20000000a00 */
[----:B------:R-:W-:Y:S01]  /*0e30*/  IADD3 R30, P0, PT, R4, 0x4, RZ ;  /* 0x00000004041e7810 */ /* 0x000fe20007f1e0ff */
[----:B------:R-:W-:-:S04]  /*0e40*/  IMAD.WIDE.U32 R42, R2, 0x4, R42 ;  /* 0x00000004022a7825 */ /* 0x000fc800078e002a */
[----:B------:R-:W-:Y:S02]  /*0e50*/  IMAD.X R31, RZ, RZ, R5, P0 ;  /* 0x000000ffff1f7224 */ /* 0x000fe400000e0605 */
[----:B------:R-:W-:Y:S02]  /*0e60*/  VIADD R25, R25, 0x1 ;  /* 0x0000000119197836 */ /* 0x000fe40000000000 */
[----:B------:R-:W-:Y:S02]  /*0e70*/  VIADD R0, R0, 0x1 ;  /* 0x0000000100007836 */ /* 0x000fe40000000000 */
[----:B------:R-:W-:Y:S02]  /*0e80*/  IMAD.MOV R44, RZ, RZ, -R13 ;  /* 0x000000ffff2c7224 */ /* 0x000fe400078e0a0d */
[----:B------:R-:W-:Y:S02]  /*0e90*/  IMAD.MOV.U32 R45, RZ, RZ, R15 ;  /* 0x000000ffff2d7224 */ /* 0x000fe400078e000f */
[----:B------:R-:W-:-:S02]  /*0ea0*/  IMAD.MOV.U32 R4, RZ, RZ, R22 ;  /* 0x000000ffff047224 */ /* 0x000fc400078e0016 */
[----:B------:R-:W-:-:S07]  /*0eb0*/  IMAD.MOV.U32 R5, RZ, RZ, R23 ;  /* 0x000000ffff057224 */ /* 0x000fce00078e0017 */
.L_x_68:
[----:B---3--:R-:W3:Y:S04]  /*0ec0*/  LDG.E.CONSTANT R26, desc[UR6][R42.64] ;  /* 0x000000062a1a7981 */ /* 0x008ee8000c1e9900 */
[----:B------:R-:W4:Y:S01]  /*0ed0*/  LDG.E.CONSTANT R12, desc[UR6][R30.64] ;  /* 0x000000061e0c7981 */ /* 0x000f22000c1e9900 */
[----:B------:R-:W-:Y:S01]  /*0ee0*/  BSSY.RECONVERGENT B0, `(.L_x_66) ;  /* 0x000001e000007945 */ /* 0x000fe20003800200 */
[----:B------:R-:W-:Y:S01]  /*0ef0*/  IMAD.MOV.U32 R14, RZ, RZ, R0 ;  /* 0x000000ffff0e7224 */ /* 0x000fe200078e0000 */
[----:B---3--:R-:W3:Y:S08]  /*0f00*/  F2F.F64.F32 R26, R26 ;  /* 0x0000001a001a7310 */ /* 0x008ef00000201800 */
[----:B----4-:R-:W1:Y:S01]  /*0f10*/  F2F.F64.F32 R12, R12 ;  /* 0x0000000c000c7310 */ /* 0x010e620000201800 */
[----:B---3--:R-:W-:-:S02]  /*0f20*/  DADD R2, R26, -R4 ;  /* 0x000000001a027229 */ /* 0x008fc40000000804 */
[----:B-1----:R-:W-:Y:S02]  /*0f30*/  DADD R4, R12, -R28 ;  /* 0x000000000c047229 */ /* 0x002fe4000000081c */
[----:B------:R-:W-:-:S06]  /*0f40*/  DADD R20, R26, -R12 ;  /* 0x000000001a147229 */ /* 0x000fcc000000080c */
[----:B------:R-:W-:-:S08]  /*0f50*/  DADD R2, |R2|, -|R4| ;  /* 0x0000000002027229 */ /* 0x000fd00000000e04 */
[----:B------:R-:W-:Y:S01]  /*0f60*/  DADD R18, R2, R40 ;  /* 0x0000000002127229 */ /* 0x000fe20000000028 */
[----:B------:R-:W-:-:S05]  /*0f70*/  IMAD.MOV.U32 R2, RZ, RZ, 0x1 ;  /* 0x00000001ff027424 */ /* 0x000fca00078e00ff */
[----:B------:R-:W1:Y:S02]  /*0f80*/  MUFU.RCP64H R3, R19 ;  /* 0x0000001300037308 */ /* 0x000e640000001800 */
[C---:B------:R-:W-:Y:S02]  /*0f90*/  DSETP.NEU.AND P4, PT, R18.reuse, RZ, PT ;  /* 0x000000ff1200722a */ /* 0x040fe40003f8d000 */
[----:B------:R-:W-:Y:S02]  /*0fa0*/  IMAD.MOV.U32 R40, RZ, RZ, R18 ;  /* 0x000000ffff287224 */ /* 0x000fe400078e0012 */
[----:B------:R-:W-:Y:S01]  /*0fb0*/  IMAD.MOV.U32 R41, RZ, RZ, R19 ;  /* 0x000000ffff297224 */ /* 0x000fe200078e0013 */
[----:B-1----:R-:W-:-:S08]  /*0fc0*/  DFMA R4, -R18, R2, 1 ;  /* 0x3ff000001204742b */ /* 0x002fd00000000102 */
[----:B------:R-:W-:-:S08]  /*0fd0*/  DFMA R4, R4, R4, R4 ;  /* 0x000000040404722b */ /* 0x000fd00000000004 */
[----:B------:R-:W-:-:S08]  /*0fe0*/  DFMA R4, R2, R4, R2 ;  /* 0x000000040204722b */ /* 0x000fd00000000002 */
[----:B------:R-:W-:-:S08]  /*0ff0*/  DFMA R2, -R18, R4, 1 ;  /* 0x3ff000001202742b */ /* 0x000fd00000000104 */
[----:B------:R-:W-:-:S08]  /*1000*/  DFMA R2, R4, R2, R4 ;  /* 0x000000020402722b */ /* 0x000fd00000000004 */
[----:B0-----:R-:W-:-:S08]  /*1010*/  DMUL R8, |R20|, R2 ;  /* 0x0000000214087228 */ /* 0x001fd00000000200 */
[--C-:B------:R-:W-:Y:S02]  /*1020*/  DFMA R4, -R18, R8, |R20|.reuse ;  /* 0x000000081204722b */ /* 0x100fe40000000514 */
[----:B------:R-:W-:-:S06]  /*1030*/  DADD R20, -RZ, |R20| ;  /* 0x00000000ff147229 */ /* 0x000fcc0000000514 */
[----:B------:R-:W-:-:S04]  /*1040*/  DFMA R8, R2, R4, R8 ;  /* 0x000000040208722b */ /* 0x000fc80000000008 */
[----:B------:R-:W-:-:S06]  /*1050*/  FSETP.GEU.AND P1, PT, |R21|, 6.5827683646048100446e-37, PT ;  /* 0x036000001500780b */ /* 0x000fcc0003f2e200 */
[----:B------:R-:W-:-:S05]  /*1060*/  FFMA R2, RZ, R19, R9 ;  /* 0x00000013ff027223 */ /* 0x000fca0000000009 */
[----:B------:R-:W-:Y:S01]  /*1070*/  FSETP.GT.AND P0, PT, |R2|, 1.469367938527859385e-39, PT ;  /* 0x001000000200780b */ /* 0x000fe20003f04200 */
[----:B--2---:R-:W-:-:S12]  /*1080*/  IMAD.WIDE R2, R25, 0x4, R10 ;  /* 0x0000000419027825 */ /* 0x004fd800078e020a */
[----:B------:R-:W-:Y:S05]  /*1090*/  @P0 BRA P1, `(.L_x_67) ;  /* 0x0000000000080947 */ /* 0x000fea0000800000 */
[----:B------:R-:W-:-:S07]  /*10a0*/  MOV R0, 0x10c0 ;  /* 0x000010c000007802 */ /* 0x000fce0000000f00 */
[----:B------:R-:W-:Y:S05]  /*10b0*/  CALL.REL.NOINC `($__internal_2_$__cuda_sm20_div_rn_f64_full) ;  /* 0x0000000c00987944 */ /* 0x000fea0003c00000 */
.L_x_67:
[----:B------:R-:W-:Y:S05]  /*10c0*/  BSYNC.RECONVERGENT B0 ;  /* 0x0000000000007941 */ /* 0x000fea0003800200 */
.L_x_66:
[----:B------:R-:W-:Y:S01]  /*10d0*/  MOV R4, 0x8421084 ;  /* 0x0842108400047802 */ /* 0x000fe20000000f00 */
[----:B------:R-:W-:Y:S01]  /*10e0*/  IMAD.MOV.U32 R5, RZ, RZ, 0x3fb08421 ;  /* 0x3fb08421ff057424 */ /* 0x000fe200078e00ff */
[----:B------:R-:W-:Y:S01]  /*10f0*/  UMOV UR4, 0x344d1344 ;  /* 0x344d134400047882 */ /* 0x000fe20000000000 */
[----:B------:R-:W-:Y:S01]  /*1100*/  UMOV UR5, 0x3fe344d1 ;  /* 0x3fe344d100057882 */ /* 0x000fe20000000000 */
[----:B------:R-:W-:Y:S01]  /*1110*/  DADD R6, R26, -R22 ;  /* 0x000000001a067229 */ /* 0x000fe20000000816 */
[----:B------:R-:W-:Y:S01]  /*1120*/  VIADD R44, R44, 0x1 ;  /* 0x000000012c2c7836 */ /* 0x000fe20000000000 */
[----:B------:R-:W-:Y:S01]  /*1130*/  IADD3 R42, P1, PT, R42, 0x4, RZ ;  /* 0x000000042a2a7810 */ /* 0x000fe20007f3e0ff */
[----:B------:R-:W-:Y:S01]  /*1140*/  DFMA R8, R8, UR4, R4 ;  /* 0x0000000408087c2b */ /* 0x000fe20008000004 */
[----:B------:R-:W-:Y:S01]  /*1150*/  IADD3 R30, P2, PT, R30, 0x4, RZ ;  /* 0x000000041e1e7810 */ /* 0x000fe20007f5e0ff */
[----:B------:R-:W-:Y:S01]  /*1160*/  VIADD R45, R45, 0x1 ;  /* 0x000000012d2d7836 */ /* 0x000fe20000000000 */
[----:B------:R-:W-:Y:S01]  /*1170*/  ISETP.NE.AND P0, PT, R44, RZ, PT ;  /* 0x000000ff2c00720c */ /* 0x000fe20003f05270 */
[----:B------:R-:W-:-:S02]  /*1180*/  VIADD R25, R25, 0x1 ;  /* 0x0000000119197836 */ /* 0x000fc40000000000 */
[----:B------:R-:W-:Y:S02]  /*1190*/  VIADD R0, R14, 0x1 ;  /* 0x000000010e007836 */ /* 0x000fe40000000000 */
[----:B------:R-:W-:Y:S02]  /*11a0*/  IMAD.MOV.U32 R28, RZ, RZ, R12 ;  /* 0x000000ffff1c7224 */ /* 0x000fe400078e000c */
[----:B------:R-:W-:Y:S01]  /*11b0*/  FSEL R4, R8, 5.8399165463125886138e-34, P4 ;  /* 0x0842108408047808 */ /* 0x000fe20002000000 */
[----:B------:R-:W-:Y:S01]  /*11c0*/  IMAD.MOV.U32 R29, RZ, RZ, R13 ;  /* 0x000000ffff1d7224 */ /* 0x000fe200078e000d */
[----:B------:R-:W-:Y:S01]  /*11d0*/  FSEL R5, R9, 1.3790322542190551758, P4 ;  /* 0x3fb0842109057808 */ /* 0x000fe20002000000 */
[----:B------:R-:W-:Y:S02]  /*11e0*/  IMAD.X R43, RZ, RZ, R43, P1 ;  /* 0x000000ffff2b7224 */ /* 0x000fe400008e062b */
[----:B------:R-:W-:-:S03]  /*11f0*/  IMAD.X R31, RZ, RZ, R31, P2 ;  /* 0x000000ffff1f7224 */ /* 0x000fc600010e061f */
[----:B------:R-:W-:-:S08]  /*1200*/  DMUL R4, R4, R4 ;  /* 0x0000000404047228 */ /* 0x000fd00000000000 */
[----:B------:R-:W-:Y:S01]  /*1210*/  DFMA R22, R4, R6, R22 ;  /* 0x000000060416722b */ /* 0x000fe20000000016 */
[----:B------:R-:W-:Y:S02]  /*1220*/  IMAD.MOV.U32 R4, RZ, RZ, R26 ;  /* 0x000000ffff047224 */ /* 0x000fe400078e001a */
[----:B------:R-:W-:-:S03]  /*1230*/  IMAD.MOV.U32 R5, RZ, RZ, R27 ;  /* 0x000000ffff057224 */ /* 0x000fc600078e001b */
[----:B------:R-:W0:Y:S02]  /*1240*/  F2F.F32.F64 R7, R22 ;  /* 0x0000001600077310 */ /* 0x000e240000301000 */
[----:B0-----:R3:W-:Y:S01]  /*1250*/  STG.E desc[UR6][R2.64], R7 ;  /* 0x0000000702007986 */ /* 0x0017e2000c101906 */
[----:B------:R-:W-:Y:S05]  /*1260*/  @P0 BRA `(.L_x_68) ;  /* 0xfffffffc00140947 */ /* 0x000fea000383ffff */
[----:B---3--:R-:W-:Y:S01]  /*1270*/  VIADD R2, R45, 0x1 ;  /* 0x000000012d027836 */ /* 0x008fe20000000000 */
[----:B------:R-:W-:Y:S01]  /*1280*/  MOV R29, R13 ;  /* 0x0000000d001d7202 */ /* 0x000fe20000000f00 */
[----:B------:R-:W-:-:S07]  /*1290*/  IMAD.MOV.U32 R28, RZ, RZ, R12 ;  /* 0x000000ffff1c7224 */ /* 0x000fce00078e000c */
.L_x_65:
[----:B------:R-:W2:Y:S02]  /*12a0*/  LDC R3, c[0x0][0x390] ;  /* 0x0000e400ff037b82 */ /* 0x000ea40000000800 */
[----:B--2---:R-:W-:-:S04]  /*12b0*/  IADD3 R15, PT, PT, -R15, -0x2, R3 ;  /* 0xfffffffe0f0f7810 */ /* 0x004fc80007ffe103 */
[----:B------:R-:W-:-:S13]  /*12c0*/  ISETP.GE.U32.AND P0, PT, R15, 0x3, PT ;  /* 0x000000030f00780c */ /* 0x000fda0003f06070 */
[----:B------:R-:W-:Y:S05]  /*12d0*/  @!P0 EXIT ;  /* 0x000000000000894d */ /* 0x000fea0003800000 */
[----:B------:R-:W2:Y:S01]  /*12e0*/  LDC.64 R4, c[0x0][0x380] ;  /* 0x0000e000ff047b82 */ /* 0x000ea20000000a00 */
[----:B------:R-:W3:Y:S01]  /*12f0*/  LDCU.64 UR4, c[0x0][0x3a0] ;  /* 0x00007400ff0477ac */ /* 0x000ee20008000a00 */
[----:B------:R-:W-:Y:S01]  /*1300*/  IMAD R3, R24, R3, R2 ;  /* 0x0000000318037224 */ /* 0x000fe200078e0202 */
[----:B------:R-:W4:Y:S01]  /*1310*/  LDCU UR10, c[0x0][0x390] ;  /* 0x00007200ff0a77ac */ /* 0x000f220008000800 */
[----:B---3--:R-:W-:-:S04]  /*1320*/  UIADD3 UR4, UP0, UPT, UR4, 0x8, URZ ;  /* 0x0000000804047890 */ /* 0x008fc8000ff1e0ff */
[----:B------:R-:W-:Y:S01]  /*1330*/  UIADD3.X UR5, UPT, UPT, URZ, UR5, URZ, UP0, !UPT ;  /* 0x00000005ff057290 */ /* 0x000fe200087fe4ff */
[----:B--2---:R-:W-:-:S04]  /*1340*/  IMAD.WIDE.U32 R14, R14, 0x4, R4 ;  /* 0x000000040e0e7825 */ /* 0x004fc800078e0004 */
[----:B------:R-:W-:Y:S01]  /*1350*/  IMAD.WIDE.U32 R4, R2, 0x4, R4 ;  /* 0x0000000402047825 */ /* 0x000fe200078e0004 */
[----:B------:R-:W-:Y:S02]  /*1360*/  IADD3 R10, P0, PT, R14, 0x8, RZ ;  /* 0x000000080e0a7810 */ /* 0x000fe40007f1e0ff */
[----:B------:R-:W-:-:S03]  /*1370*/  IADD3 R12, P1, PT, R4, 0x8, RZ ;  /* 0x00000008040c7810 */ /* 0x000fc60007f3e0ff */
[----:B------:R-:W-:Y:S02]  /*1380*/  IMAD.X R11, RZ, RZ, R15, P0 ;  /* 0x000000ffff0b7224 */ /* 0x000fe400000e060f */
[----:B----4-:R-:W-:-:S08]  /*1390*/  IMAD.X R13, RZ, RZ, R5, P1 ;  /* 0x000000ffff0d7224 */ /* 0x010fd000008e0605 */
.L_x_77:
[----:B--2---:R-:W2:Y:S04]  /*13a0*/  LDG.E.CONSTANT R24, desc[UR6][R12.64+-0x8] ;  /* 0xfffff8060c187981 */ /* 0x004ea8000c1e9900 */
[----:B------:R-:W3:Y:S01]  /*13b0*/  LDG.E.CONSTANT R30, desc[UR6][R10.64+-0x4] ;  /* 0xfffffc060a1e7981 */ /* 0x000ee2000c1e9900 */
[----:B------:R-:W-:Y:S01]  /*13c0*/  IMAD.U32 R14, RZ, RZ, UR4 ;  /* 0x00000004ff0e7e24 */ /* 0x000fe2000f8e00ff */
[----:B------:R-:W-:Y:S01]  /*13d0*/  BSSY.RECONVERGENT B0, `(.L_x_69) ;  /* 0x000001e000007945 */ /* 0x000fe20003800200 */
[----:B------:R-:W-:Y:S02]  /*13e0*/  IMAD.U32 R15, RZ, RZ, UR5 ;  /* 0x00000005ff0f7e24 */ /* 0x000fe4000f8e00ff */
[----:B------:R-:W-:Y:S01]  /*13f0*/  IMAD.WIDE R14, R3, 0x4, R14 ;  /* 0x00000004030e7825 */ /* 0x000fe200078e020e */
[----:B--2---:R-:W2:Y:S08]  /*1400*/  F2F.F64.F32 R24, R24 ;  /* 0x0000001800187310 */ /* 0x004eb00000201800 */
[----:B---3--:R-:W1:Y:S01]  /*1410*/  F2F.F64.F32 R30, R30 ;  /* 0x0000001e001e7310 */ /* 0x008e620000201800 */
[----:B--2---:R-:W-:-:S02]  /*1420*/  DADD R4, R24, -R26 ;  /* 0x0000000018047229 */ /* 0x004fc4000000081a */
[----:B-1----:R-:W-:Y:S02]  /*1430*/  DADD R28, R30, -R28 ;  /* 0x000000001e1c7229 */ /* 0x002fe4000000081c */
[----:B------:R-:W-:-:S06]  /*1440*/  DADD R20, R24, -R30 ;  /* 0x0000000018147229 */ /* 0x000fcc000000081e */
[----:B------:R-:W-:-:S08]  /*1450*/  DADD R4, |R4|, -|R28| ;  /* 0x0000000004047229 */ /* 0x000fd00000000e1c */
[----:B------:R-:W-:Y:S01]  /*1460*/  DADD R40, R4, R40 ;  /* 0x0000000004287229 */ /* 0x000fe20000000028 */
[----:B------:R-:W-:-:S05]  /*1470*/  IMAD.MOV.U32 R4, RZ, RZ, 0x1 ;  /* 0x00000001ff047424 */ /* 0x000fca00078e00ff */
[----:B------:R-:W1:Y:S02]  /*1480*/  MUFU.RCP64H R5, R41 ;  /* 0x0000002900057308 */ /* 0x000e640000001800 */
[C---:B------:R-:W-:Y:S02]  /*1490*/  DSETP.NEU.AND P4, PT, R40.reuse, RZ, PT ;  /* 0x000000ff2800722a */ /* 0x040fe40003f8d000 */
        /* <DEDUP_REMOVED lines=16> */
[----:B------:R-:W-:Y:S05]  /*15a0*/  CALL.REL.NOINC `($__internal_2_$__cuda_sm20_div_rn_f64_full) ;  /* 0x00000008005c7944 */ /* 0x000fea0003c00000 */
.L_x_70:
[----:B------:R-:W-:Y:S05]  /*15b0*/  BSYNC.RECONVERGENT B0 ;  /* 0x0000000000007941 */ /* 0x000fea0003800200 */
.L_x_69:
[----:B------:R-:W2:Y:S04]  /*15c0*/  LDG.E.CONSTANT R26, desc[UR6][R12.64+-0x4] ;  /* 0xfffffc060c1a7981 */ /* 0x000ea8000c1e9900 */
[----:B------:R-:W3:Y:S01]  /*15d0*/  LDG.E.CONSTANT R28, desc[UR6][R10.64] ;  /* 0x000000060a1c7981 */ /* 0x000ee2000c1e9900 */
[----:B------:R-:W-:Y:S01]  /*15e0*/  IMAD.MOV.U32 R16, RZ, RZ, 0x8421084 ;  /* 0x08421084ff107424 */ /* 0x000fe200078e00ff */
[----:B------:R-:W-:Y:S01]  /*15f0*/  UMOV UR8, 0x344d1344 ;  /* 0x344d134400087882 */ /* 0x000fe20000000000 */
[----:B------:R-:W-:Y:S01]  /*1600*/  IMAD.MOV.U32 R17, RZ, RZ, 0x3fb08421 ;  /* 0x3fb08421ff117424 */ /* 0x000fe200078e00ff */
[----:B------:R-:W-:Y:S01]  /*1610*/  UMOV UR9, 0x3fe344d1 ;  /* 0x3fe344d100097882 */ /* 0x000fe20000000000 */
[----:B------:R-:W-:Y:S04]  /*1620*/  BSSY.RECONVERGENT B0, `(.L_x_71) ;  /* 0x0000024000007945 */ /* 0x000fe80003800200 */
[----:B------:R-:W-:Y:S01]  /*1630*/  DFMA R8, R8, UR8, R16 ;  /* 0x0000000808087c2b */ /* 0x000fe20008000010 */
[----:B--2---:R-:W0:Y:S08]  /*1640*/  F2F.F64.F32 R26, R26 ;  /* 0x0000001a001a7310 */ /* 0x004e300000201800 */
[----:B---3--:R-:W1:Y:S01]  /*1650*/  F2F.F64.F32 R28, R28 ;  /* 0x0000001c001c7310 */ /* 0x008e620000201800 */
[----:B0-----:R-:W-:-:S02]  /*1660*/  DADD R4, -R24, R26 ;  /* 0x0000000018047229 */ /* 0x001fc4000000011a */
[----:B------:R-:W-:Y:S02]  /*1670*/  DADD R24, R24, -R22 ;  /* 0x0000000018187229 */ /* 0x000fe40000000816 */
        /* <DEDUP_REMOVED lines=29> */
[----:B------:R-:W-:Y:S05]  /*1850*/  CALL.REL.NOINC `($__internal_2_$__cuda_sm20_div_rn_f64_full) ;  /* 0x0000000400b07944 */ /* 0x000fea0003c00000 */
.L_x_72:
[----:B------:R-:W-:Y:S05]  /*1860*/  BSYNC.RECONVERGENT B0 ;  /* 0x0000000000007941 */ /* 0x000fea0003800200 */
.L_x_71:
[----:B------:R-:W2:Y:S04]  /*1870*/  LDG.E.CONSTANT R22, desc[UR6][R12.64] ;  /* 0x000000060c167981 */ /* 0x000ea8000c1e9900 */
[----:B------:R-:W3:Y:S01]  /*1880*/  LDG.E.CONSTANT R24, desc[UR6][R10.64+0x4] ;  /* 0x000004060a187981 */ /* 0x000ee2000c1e9900 */
[----:B------:R-:W-:Y:S01]  /*1890*/  MOV R16, 0x8421084 ;  /* 0x0842108400107802 */ /* 0x000fe20000000f00 */
[----:B------:R-:W-:Y:S01]  /*18a0*/  IMAD.MOV.U32 R17, RZ, RZ, 0x3fb08421 ;  /* 0x3fb08421ff117424 */ /* 0x000fe200078e00ff */
[----:B------:R-:W-:Y:S01]  /*18b0*/  UMOV UR8, 0x344d1344 ;  /* 0x344d134400087882 */ /* 0x000fe20000000000 */
[----:B------:R-:W-:Y:S01]  /*18c0*/  UMOV UR9, 0x3fe344d1 ;  /* 0x3fe344d100097882 */ /* 0x000fe20000000000 */
[----:B------:R-:W-:Y:S03]  /*18d0*/  BSSY.RECONVERGENT B0, `(.L_x_73) ;  /* 0x0000024000007945 */ /* 0x000fe60003800200 */
[----:B------:R-:W-:Y:S01]  /*18e0*/  DFMA R8, R8, UR8, R16 ;  /* 0x0000000808087c2b */ /* 0x000fe20008000010 */
[----:B--2---:R-:W0:Y:S08]  /*18f0*/  F2F.F64.F32 R22, R22 ;  /* 0x0000001600167310 */ /* 0x004e300000201800 */
[----:B---3--:R-:W1:Y:S01]  /*1900*/  F2F.F64.F32 R24, R24 ;  /* 0x0000001800187310 */ /* 0x008e620000201800 */
[----:B0-----:R-:W-:-:S02]  /*1910*/  DADD R4, -R26, R22 ;  /* 0x000000001a047229 */ /* 0x001fc40000000116 */
[----:B------:R-:W-:Y:S02]  /*1920*/  DADD R26, -R40, R26 ;  /* 0x00000000281a7229 */ /* 0x000fe4000000011a */
        /* <DEDUP_REMOVED lines=30> */
.L_x_74:
[----:B------:R-:W-:Y:S05]  /*1b10*/  BSYNC.RECONVERGENT B0 ;  /* 0x0000000000007941 */ /* 0x000fea0003800200 */
.L_x_73:
        /* <DEDUP_REMOVED lines=28> */
[----:B------:R-:W-:Y:S01]  /*1ce0*/  DFMA R22, R22, R6, R40 ;  /* 0x000000061616722b */ /* 0x000fe20000000028 */
[----:B------:R-:W-:-:S03]  /*1cf0*/  IMAD.MOV.U32 R40, RZ, RZ, R18 ;  /* 0x000000ffff287224 */ /* 0x000fc600078e0012 */
[--C-:B------:R-:W-:Y:S01]  /*1d00*/  DFMA R4, -R18, R8, |R20|.reuse ;  /* 0x000000081204722b */ /* 0x100fe20000000514 */
[----:B------:R-:W-:Y:S01]  /*1d10*/  IMAD.MOV.U32 R41, RZ, RZ, R19 ;  /* 0x000000ffff297224 */ /* 0x000fe200078e0013 */
        /* <DEDUP_REMOVED lines=9> */
[----:B------:R-:W-:Y:S05]  /*1db0*/  CALL.REL.NOINC `($__internal_2_$__cuda_sm20_div_rn_f64_full) ;  /* 0x0000000000587944 */ /* 0x000fea0003c00000 */
.L_x_76:
[----:B------:R-:W-:Y:S05]  /*1dc0*/  BSYNC.RECONVERGENT B0 ;  /* 0x0000000000007941 */ /* 0x000fea0003800200 */
.L_x_75:
[----:B------:R-:W-:Y:S01]  /*1dd0*/  IMAD.MOV.U32 R4, RZ, RZ, 0x8421084 ;  /* 0x08421084ff047424 */ /* 0x000fe200078e00ff */
[----:B------:R-:W-:Y:S01]  /*1de0*/  UMOV UR8, 0x344d1344 ;  /* 0x344d134400087882 */ /* 0x000fe20000000000 */
[----:B------:R-:W-:Y:S01]  /*1df0*/  IMAD.MOV.U32 R5, RZ, RZ, 0x3fb08421 ;  /* 0x3fb08421ff057424 */ /* 0x000fe200078e00ff */
[----:B------:R-:W-:Y:S01]  /*1e00*/  UMOV UR9, 0x3fe344d1 ;  /* 0x3fe344d100097882 */ /* 0x000fe20000000000 */
[----:B------:R-:W-:Y:S01]  /*1e10*/  DADD R6, R26, -R22 ;  /* 0x000000001a067229 */ /* 0x000fe20000000816 */
[----:B------:R-:W-:Y:S01]  /*1e20*/  VIADD R2, R2, 0x4 ;  /* 0x0000000402027836 */ /* 0x000fe20000000000 */
[----:B------:R-:W-:Y:S01]  /*1e30*/  IADD3 R10, P1, PT, R10, 0x10, RZ ;  /* 0x000000100a0a7810 */ /* 0x000fe20007f3e0ff */
[----:B------:R-:W-:Y:S01]  /*1e40*/  VIADD R3, R3, 0x4 ;  /* 0x0000000403037836 */ /* 0x000fe20000000000 */
[----:B------:R-:W-:Y:S01]  /*1e50*/  DFMA R8, R8, UR8, R4 ;  /* 0x0000000808087c2b */ /* 0x000fe20008000004 */
[----:B------:R-:W-:Y:S02]  /*1e60*/  IADD3 R12, P2, PT, R12, 0x10, RZ ;  /* 0x000000100c0c7810 */ /* 0x000fe40007f5e0ff */
[----:B------:R-:W-:Y:S01]  /*1e70*/  ISETP.GE.AND P0, PT, R2, UR10, PT ;  /* 0x0000000a02007c0c */ /* 0x000fe2000bf06270 */
[----:B------:R-:W-:Y:S01]  /*1e80*/  IMAD.X R11, RZ, RZ, R11, P1 ;  /* 0x000000ffff0b7224 */ /* 0x000fe200008e060b */
[----:B------:R-:W-:-:S05]  /*1e90*/  IADD3.X R13, PT, PT, RZ, R13, RZ, P2, !PT ;  /* 0x0000000dff0d7210 */ /* 0x000fca00017fe4ff */
        /* <DEDUP_REMOVED lines=8> */
        .weak           $__internal_2_$__cuda_sm20_div_rn_f64_full
        .type           $__internal_2_$__cuda_sm20_div_rn_f64_full,@function
        .size           $__internal_2_$__cuda_sm20_div_rn_f64_full,(.L_x_86 - $__internal_2_$__cuda_sm20_div_rn_f64_full)
$__internal_2_$__cuda_sm20_div_rn_f64_full:
[C---:B------:R-:W-:Y:S01]  /*1f20*/  FSETP.GEU.AND P0, PT, |R19|.reuse, 1.469367938527859385e-39, PT ;  /* 0x001000001300780b */ /* 0x040fe20003f0e200 */
[----:B------:R-:W-:Y:S01]  /*1f30*/  IMAD.MOV.U32 R34, RZ, RZ, 0x1 ;  /* 0x00000001ff227424 */ /* 0x000fe200078e00ff */
[----:B------:R-:W-:Y:S01]  /*1f40*/  LOP3.LUT R16, R19, 0x800fffff, RZ, 0xc0, !PT ;  /* 0x800fffff13107812 */ /* 0x000fe200078ec0ff */
[----:B------:R-:W-:Y:S01]  /*1f50*/  IMAD.MOV.U32 R32, RZ, RZ, R20 ;  /* 0x000000ffff207224 */ /* 0x000fe200078e0014 */
[C---:B------:R-:W-:Y:S01]  /*1f60*/  FSETP.GEU.AND P1, PT, |R21|.reuse, 1.469367938527859385e-39, PT ;  /* 0x001000001500780b */ /* 0x040fe20003f2e200 */
[----:B------:R-:W-:Y:S01]  /*1f70*/  BSSY.RECONVERGENT B1, `(.L_x_78) ;  /* 0x0000052000017945 */ /* 0x000fe20003800200 */
[----:B------:R-:W-:Y:S01]  /*1f80*/  LOP3.LUT R17, R16, 0x3ff00000, RZ, 0xfc, !PT ;  /* 0x3ff0000010117812 */ /* 0x000fe200078efcff */
[----:B------:R-:W-:Y:S01]  /*1f90*/  IMAD.MOV.U32 R16, RZ, RZ, R18 ;  /* 0x000000ffff107224 */ /* 0x000fe200078e0012 */
[----:B------:R-:W-:Y:S02]  /*1fa0*/  LOP3.LUT R4, R21, 0x7ff00000, RZ, 0xc0, !PT ;  /* 0x7ff0000015047812 */ /* 0x000fe400078ec0ff */
[----:B------:R-:W-:-:S03]  /*1fb0*/  LOP3.LUT R7, R19, 0x7ff00000, RZ, 0xc0, !PT ;  /* 0x7ff0000013077812 */ /* 0x000fc600078ec0ff */
[----:B------:R-:W-:Y:S01]  /*1fc0*/  @!P0 DMUL R16, R18, 8.98846567431157953865e+307 ;  /* 0x7fe0000012108828 */ /* 0x000fe20000000000 */
[----:B------:R-:W-:-:S03]  /*1fd0*/  ISETP.GE.U32.AND P3, PT, R4, R7, PT ;  /* 0x000000070400720c */ /* 0x000fc60003f66070 */
[----:B------:R-:W-:Y:S01]  /*1fe0*/  @!P1 LOP3.LUT R5, R19, 0x7ff00000, RZ, 0xc0, !PT ;  /* 0x7ff0000013059812 */ /* 0x000fe200078ec0ff */
[----:B------:R-:W-:Y:S01]  /*1ff0*/  @!P1 IMAD.MOV.U32 R36, RZ, RZ, RZ ;  /* 0x000000ffff249224 */ /* 0x000fe200078e00ff */
[----:B------:R-:W0:Y:S02]  /*2000*/  MUFU.RCP64H R35, R17 ;  /* 0x0000001100237308 */ /* 0x000e240000001800 */
[----:B------:R-:W-:Y:S01]  /*2010*/  @!P1 ISETP.GE.U32.AND P2, PT, R4, R5, PT ;  /* 0x000000050400920c */ /* 0x000fe20003f46070 */
[----:B------:R-:W-:Y:S01]  /*2020*/  IMAD.MOV.U32 R5, RZ, RZ, 0x1ca00000 ;  /* 0x1ca00000ff057424 */ /* 0x000fe200078e00ff */
[----:B------:R-:W-:-:S04]  /*2030*/  @!P0 LOP3.LUT R7, R17, 0x7ff00000, RZ, 0xc0, !PT ;  /* 0x7ff0000011078812 */ /* 0x000fc800078ec0ff */
[----:B------:R-:W-:-:S04]  /*2040*/  @!P1 SEL R6, R5, 0x63400000, !P2 ;  /* 0x6340000005069807 */ /* 0x000fc80005000000 */
[----:B------:R-:W-:-:S04]  /*2050*/  @!P1 LOP3.LUT R6, R6, 0x80000000, R21, 0xf8, !PT ;  /* 0x8000000006069812 */ /* 0x000fc800078ef815 */
[----:B------:R-:W-:Y:S01]  /*2060*/  @!P1 LOP3.LUT R37, R6, 0x100000, RZ, 0xfc, !PT ;  /* 0x0010000006259812 */ /* 0x000fe200078efcff */
[----:B0-----:R-:W-:Y:S01]  /*2070*/  DFMA R8, R34, -R16, 1 ;  /* 0x3ff000002208742b */ /* 0x001fe20000000810 */
[----:B------:R-:W-:-:S07]  /*2080*/  IMAD.MOV.U32 R6, RZ, RZ, R4 ;  /* 0x000000ffff067224 */ /* 0x000fce00078e0004 */
[----:B------:R-:W-:-:S08]  /*2090*/  DFMA R8, R8, R8, R8 ;  /* 0x000000080808722b */ /* 0x000fd00000000008 */
[----:B------:R-:W-:Y:S01]  /*20a0*/  DFMA R34, R34, R8, R34 ;  /* 0x000000082222722b */ /* 0x000fe20000000022 */
[----:B------:R-:W-:-:S04]  /*20b0*/  SEL R8, R5, 0x63400000, !P3 ;  /* 0x6340000005087807 */ /* 0x000fc80005800000 */
[----:B------:R-:W-:-:S03]  /*20c0*/  LOP3.LUT R33, R8, 0x800fffff, R21, 0xf8, !PT ;  /* 0x800fffff08217812 */ /* 0x000fc600078ef815 */
[----:B------:R-:W-:-:S03]  /*20d0*/  DFMA R8, R34, -R16, 1 ;  /* 0x3ff000002208742b */ /* 0x000fc60000000810 */
[----:B------:R-:W-:-:S05]  /*20e0*/  @!P1 DFMA R32, R32, 2, -R36 ;  /* 0x400000002020982b */ /* 0x000fca0000000824 */
[----:B------:R-:W-:Y:S01]  /*20f0*/  DFMA R34, R34, R8, R34 ;  /* 0x000000082222722b */ /* 0x000fe20000000022 */
[----:B------:R-:W-:-:S04]  /*2100*/  VIADD R9, R7, 0xffffffff ;  /* 0xffffffff07097836 */ /* 0x000fc80000000000 */
        /* <DEDUP_REMOVED lines=8> */
[----:B------:R-:W-:-:S04]  /*2190*/  LOP3.LUT R7, R19, 0x7ff00000, RZ, 0xc0, !PT ;  /* 0x7ff0000013077812 */ /* 0x000fc800078ec0ff */
[CC--:B------:R-:W-:Y:S02]  /*21a0*/  VIADDMNMX R6, R4.reuse, -R7.reuse, 0xb9600000, !PT ;  /* 0xb960000004067446 */ /* 0x0c0fe40007800907 */
[----:B------:R-:W-:Y:S02]  /*21b0*/  ISETP.GE.U32.AND P0, PT, R4, R7, PT ;  /* 0x000000070400720c */ /* 0x000fe40003f06070 */
[----:B------:R-:W-:Y:S02]  /*21c0*/  VIMNMX R6, PT, PT, R6, 0x46a00000, PT ;  /* 0x46a0000006067848 */ /* 0x000fe40003fe0100 */
[----:B------:R-:W-:-:S05]  /*21d0*/  SEL R5, R5, 0x63400000, !P0 ;  /* 0x6340000005057807 */ /* 0x000fca0004000000 */
[----:B------:R-:W-:Y:S02]  /*21e0*/  IMAD.IADD R5, R6, 0x1, -R5 ;  /* 0x0000000106057824 */ /* 0x000fe400078e0a05 */
[----:B------:R-:W-:Y:S02]  /*21f0*/  IMAD.MOV.U32 R6, RZ, RZ, RZ ;  /* 0x000000ffff067224 */ /* 0x000fe400078e00ff */
[----:B------:R-:W-:-:S06]  /*2200*/  VIADD R7, R5, 0x7fe00000 ;  /* 0x7fe0000005077836 */ /* 0x000fcc0000000000 */
[----:B------:R-:W-:-:S10]  /*2210*/  DMUL R8, R38, R6 ;  /* 0x0000000626087228 */ /* 0x000fd40000000000 */
[----:B------:R-:W-:-:S13]  /*2220*/  FSETP.GTU.AND P0, PT, |R9|, 1.469367938527859385e-39, PT ;  /* 0x001000000900780b */ /* 0x000fda0003f0c200 */
[----:B------:R-:W-:Y:S05]  /*2230*/  @P0 BRA `(.L_x_80) ;  /* 0x0000000000940947 */ /* 0x000fea0003800000 */
[----:B------:R-:W-:-:S06]  /*2240*/  DFMA R16, R38, -R16, R32 ;  /* 0x800000102610722b */ /* 0x000fcc0000000020 */
[----:B------:R-:W-:-:S04]  /*2250*/  MOV R16, RZ ;  /* 0x000000ff00107202 */ /* 0x000fc80000000f00 */
        /* <DEDUP_REMOVED lines=14> */
.L_x_79:
        /* <DEDUP_REMOVED lines=11> */
[----:B------:R-:W-:Y:S01]  /*23f0*/  @P0 LOP3.LUT R4, R9, 0x7ff00000, RZ, 0xfc, !PT ;  /* 0x7ff0000009040812 */ /* 0x000fe200078efcff */
[----:B------:R-:W-:Y:S02]  /*2400*/  @!P0 IMAD.MOV.U32 R8, RZ, RZ, RZ ;  /* 0x000000ffff088224 */ /* 0x000fe400078e00ff */
[----:B------:R-:W-:Y:S02]  /*2410*/  @P0 IMAD.MOV.U32 R8, RZ, RZ, RZ ;  /* 0x000000ffff080224 */ /* 0x000fe400078e00ff */
[----:B------:R-:W-:Y:S01]  /*2420*/  @P0 IMAD.MOV.U32 R9, RZ, RZ, R4 ;  /* 0x000000ffff090224 */ /* 0x000fe200078e0004 */
[----:B------:R-:W-:Y:S06]  /*2430*/  BRA `(.L_x_80) ;  /* 0x0000000000147947 */ /* 0x000fec0003800000 */
.L_x_82:
[----:B------:R-:W-:Y:S01]  /*2440*/  LOP3.LUT R9, R19, 0x80000, RZ, 0xfc, !PT ;  /* 0x0008000013097812 */ /* 0x000fe200078efcff */
[----:B------:R-:W-:Y:S01]  /*2450*/  IMAD.MOV.U32 R8, RZ, RZ, R18 ;  /* 0x000000ffff087224 */ /* 0x000fe200078e0012 */
[----:B------:R-:W-:Y:S06]  /*2460*/  BRA `(.L_x_80) ;  /* 0x0000000000087947 */ /* 0x000fec0003800000 */
.L_x_81:
[----:B------:R-:W-:Y:S01]  /*2470*/  LOP3.LUT R9, R21, 0x80000, RZ, 0xfc, !PT ;  /* 0x0008000015097812 */ /* 0x000fe200078efcff */
[----:B------:R-:W-:-:S07]  /*2480*/  IMAD.MOV.U32 R8, RZ, RZ, R20 ;  /* 0x000000ffff087224 */ /* 0x000fce00078e0014 */
.L_x_80:
[----:B------:R-:W-:Y:S05]  /*2490*/  BSYNC.RECONVERGENT B1 ;  /* 0x0000000000017941 */ /* 0x000fea0003800200 */
.L_x_78:
[----:B------:R-:W-:Y:S02]  /*24a0*/  IMAD.MOV.U32 R4, RZ, RZ, R0 ;  /* 0x000000ffff047224 */ /* 0x000fe400078e0000 */
[----:B------:R-:W-:-:S04]  /*24b0*/  IMAD.MOV.U32 R5, RZ, RZ, 0x0 ;  /* 0x00000000ff057424 */ /* 0x000fc800078e00ff */
[----:B------:R-:W-:Y:S05]  /*24c0*/  RET.REL.NODEC R4 `(kama_batch_f32) ;  /* 0xffffffd804cc7950 */ /* 0x000fea0003c3ffff */
.L_x_83:
        /* <DEDUP_REMOVED lines=11> */
.L_x_86:


//--------------------- .nv.shared.reserved.0     --------------------------
	.section	.nv.shared.reserved.0,"aw",@nobits
	.weak		__nv_reservedSMEM_offset_0_alias
	.size		__nv_reservedSMEM_offset_0_alias, 0, 64
	.other		__nv_reservedSMEM_offset_0_alias,@"STO_CUDA_RESERVED_SHARED STV_DEFAULT"
__nv_reservedSMEM_offset_0_alias:
	.zero		0
	.zero		64


//--------------------- .nv.constant0.kama_many_series_one_param_time_major_f32 --------------------------
	.section	.nv.constant0.kama_many_series_one_param_time_major_f32,"a",@progbits
	.sectionflags	@""
	.align	4
.nv.constant0.kama_many_series_one_param_time_major_f32:
	.zero		936


//--------------------- .nv.constant0.kama_batch_prefix_f32 --------------------------
	.section	.nv.constant0.kama_batch_prefix_f32,"a",@progbits
	.sectionflags	@""
	.align	4
.nv.constant0.kama_batch_prefix_f32:
	.zero		944


//--------------------- .nv.constant0.kama_batch_f32 --------------------------
	.section	.nv.constant0.kama_batch_f32,"a",@progbits
	.sectionflags	@""
	.align	4
.nv.constant0.kama_batch_f32:
	.zero		936


//--------------------- SYMBOLS --------------------------

	.type		.nv.reservedSmem.offset0,@object
	.size		.nv.reservedSmem.offset0,0x4
